//
// Generated by NVIDIA NVVM Compiler
//
// Compiler Build ID: CL-36424714
// Cuda compilation tools, release 13.0, V13.0.88
// Based on NVVM 20.0.0
//

.version 9.0
.target sm_100
.address_size 64

	// .globl	_Z33update_magnetic_fields_on_gpu_TEzPfS_S_S_S_S_i
// _ZZ33update_magnetic_fields_on_gpu_TEzPfS_S_S_S_S_iE3sEy has been demoted
// _ZZ33update_magnetic_fields_on_gpu_TMzPfS_S_S_S_S_S_iE3sEz has been demoted
// _ZZ33update_electric_fields_on_gpu_TEzPfS_S_S_S_S_S_iE3sHz has been demoted
// _ZZ33update_electric_fields_on_gpu_TMzPfS_S_S_S_S_iE3sHy has been demoted
.const .align 4 .b8 dvcpml_a_ex_xn[64];
.const .align 4 .b8 dvcpml_b_ex_xn[64];
.const .align 4 .b8 dvcpml_a_mx_xn[64];
.const .align 4 .b8 dvcpml_b_mx_xn[64];
.const .align 4 .b8 dvcpml_a_ex_xp[128];
.const .align 4 .b8 dvcpml_b_ex_xp[128];
.const .align 4 .b8 dvcpml_a_mx_xp[128];
.const .align 4 .b8 dvcpml_b_mx_xp[128];
.const .align 4 .b8 dvcpml_a_ey_yn[64];
.const .align 4 .b8 dvcpml_b_ey_yn[64];
.const .align 4 .b8 dvcpml_a_my_yn[64];
.const .align 4 .b8 dvcpml_b_my_yn[64];
.const .align 4 .b8 dvcpml_a_ey_yp[128];
.const .align 4 .b8 dvcpml_b_ey_yp[128];
.const .align 4 .b8 dvcpml_a_my_yp[128];
.const .align 4 .b8 dvcpml_b_my_yp[128];
// _ZZ41update_magnetic_fields_on_gpu_CPML_TEz_xnPfS_S_S_iE3sEy has been demoted
// _ZZ41update_magnetic_fields_on_gpu_CPML_TEz_xpPfS_S_S_iiE3sEy has been demoted
// _ZZ41update_magnetic_fields_on_gpu_CPML_TMz_xnPfS_S_S_iE3sEz has been demoted
// _ZZ41update_magnetic_fields_on_gpu_CPML_TMz_xpPfS_S_S_iiE3sEz has been demoted
// _ZZ41update_electric_fields_on_gpu_CPML_TEz_xnPfS_S_S_iE3sHz has been demoted
// _ZZ41update_electric_fields_on_gpu_CPML_TEz_xpPfS_S_S_iiE3sHz has been demoted
// _ZZ41update_electric_fields_on_gpu_CPML_TMz_xnPfS_S_S_iE3sHy has been demoted
// _ZZ41update_electric_fields_on_gpu_CPML_TMz_xpPfS_S_S_iiE3sHy has been demoted

.visible .entry _Z33update_magnetic_fields_on_gpu_TEzPfS_S_S_S_S_i(
	.param .u64 .ptr .align 1 _Z33update_magnetic_fields_on_gpu_TEzPfS_S_S_S_S_i_param_0,
	.param .u64 .ptr .align 1 _Z33update_magnetic_fields_on_gpu_TEzPfS_S_S_S_S_i_param_1,
	.param .u64 .ptr .align 1 _Z33update_magnetic_fields_on_gpu_TEzPfS_S_S_S_S_i_param_2,
	.param .u64 .ptr .align 1 _Z33update_magnetic_fields_on_gpu_TEzPfS_S_S_S_S_i_param_3,
	.param .u64 .ptr .align 1 _Z33update_magnetic_fields_on_gpu_TEzPfS_S_S_S_S_i_param_4,
	.param .u64 .ptr .align 1 _Z33update_magnetic_fields_on_gpu_TEzPfS_S_S_S_S_i_param_5,
	.param .u32 _Z33update_magnetic_fields_on_gpu_TEzPfS_S_S_S_S_i_param_6
)
{
	.reg .b32 	%r<17>;
	.reg .b32 	%f<16>;
	.reg .b64 	%rd<22>;
	// demoted variable
	.shared .align 4 .b8 _ZZ33update_magnetic_fields_on_gpu_TEzPfS_S_S_S_S_iE3sEy[2112];
	ld.param.u64 	%rd1, [_Z33update_magnetic_fields_on_gpu_TEzPfS_S_S_S_S_i_param_0];
	ld.param.u64 	%rd2, [_Z33update_magnetic_fields_on_gpu_TEzPfS_S_S_S_S_i_param_1];
	ld.param.u64 	%rd3, [_Z33update_magnetic_fields_on_gpu_TEzPfS_S_S_S_S_i_param_2];
	ld.param.u64 	%rd4, [_Z33update_magnetic_fields_on_gpu_TEzPfS_S_S_S_S_i_param_3];
	ld.param.u64 	%rd5, [_Z33update_magnetic_fields_on_gpu_TEzPfS_S_S_S_S_i_param_4];
	ld.param.u64 	%rd6, [_Z33update_magnetic_fields_on_gpu_TEzPfS_S_S_S_S_i_param_5];
	ld.param.u32 	%r1, [_Z33update_magnetic_fields_on_gpu_TEzPfS_S_S_S_S_i_param_6];
	cvta.to.global.u64 	%rd7, %rd3;
	cvta.to.global.u64 	%rd8, %rd5;
	cvta.to.global.u64 	%rd9, %rd2;
	cvta.to.global.u64 	%rd10, %rd4;
	cvta.to.global.u64 	%rd11, %rd1;
	cvta.to.global.u64 	%rd12, %rd6;
	mov.u32 	%r2, %tid.x;
	mov.u32 	%r3, %tid.y;
	mov.u32 	%r4, %ctaid.x;
	mov.u32 	%r5, %ntid.x;
	mad.lo.s32 	%r6, %r4, %r5, %r2;
	mov.u32 	%r7, %ctaid.y;
	mov.u32 	%r8, %ntid.y;
	mad.lo.s32 	%r9, %r7, %r8, %r3;
	mad.lo.s32 	%r10, %r1, %r9, %r1;
	add.s32 	%r11, %r6, %r10;
	mul.wide.s32 	%rd13, %r11, 4;
	add.s64 	%rd14, %rd12, %rd13;
	ld.global.f32 	%f1, [%rd14];
	mov.u32 	%r12, _ZZ33update_magnetic_fields_on_gpu_TEzPfS_S_S_S_S_iE3sEy;
	mad.lo.s32 	%r13, %r3, 132, %r12;
	shl.b32 	%r14, %r2, 2;
	add.s32 	%r15, %r13, %r14;
	st.shared.f32 	[%r15], %f1;
	ld.global.f32 	%f2, [%rd14+64];
	st.shared.f32 	[%r15+64], %f2;
	bar.sync 	0;
	add.s64 	%rd15, %rd11, %rd13;
	ld.global.f32 	%f3, [%rd15];
	add.s64 	%rd16, %rd10, %rd13;
	ld.global.f32 	%f4, [%rd16];
	add.s64 	%rd17, %rd9, %rd13;
	ld.global.f32 	%f5, [%rd17];
	add.s32 	%r16, %r11, %r1;
	mul.wide.s32 	%rd18, %r16, 4;
	add.s64 	%rd19, %rd8, %rd18;
	ld.global.f32 	%f6, [%rd19];
	add.s64 	%rd20, %rd8, %rd13;
	ld.global.f32 	%f7, [%rd20];
	sub.f32 	%f8, %f6, %f7;
	mul.f32 	%f9, %f5, %f8;
	fma.rn.f32 	%f10, %f3, %f4, %f9;
	add.s64 	%rd21, %rd7, %rd13;
	ld.global.f32 	%f11, [%rd21];
	ld.shared.f32 	%f12, [%r15+4];
	ld.shared.f32 	%f13, [%r15];
	sub.f32 	%f14, %f12, %f13;
	fma.rn.f32 	%f15, %f11, %f14, %f10;
	st.global.f32 	[%rd16], %f15;
	ret;

}
	// .globl	_Z33update_magnetic_fields_on_gpu_TMzPfS_S_S_S_S_S_i
.visible .entry _Z33update_magnetic_fields_on_gpu_TMzPfS_S_S_S_S_S_i(
	.param .u64 .ptr .align 1 _Z33update_magnetic_fields_on_gpu_TMzPfS_S_S_S_S_S_i_param_0,
	.param .u64 .ptr .align 1 _Z33update_magnetic_fields_on_gpu_TMzPfS_S_S_S_S_S_i_param_1,
	.param .u64 .ptr .align 1 _Z33update_magnetic_fields_on_gpu_TMzPfS_S_S_S_S_S_i_param_2,
	.param .u64 .ptr .align 1 _Z33update_magnetic_fields_on_gpu_TMzPfS_S_S_S_S_S_i_param_3,
	.param .u64 .ptr .align 1 _Z33update_magnetic_fields_on_gpu_TMzPfS_S_S_S_S_S_i_param_4,
	.param .u64 .ptr .align 1 _Z33update_magnetic_fields_on_gpu_TMzPfS_S_S_S_S_S_i_param_5,
	.param .u64 .ptr .align 1 _Z33update_magnetic_fields_on_gpu_TMzPfS_S_S_S_S_S_i_param_6,
	.param .u32 _Z33update_magnetic_fields_on_gpu_TMzPfS_S_S_S_S_S_i_param_7
)
{
	.reg .b32 	%r<16>;
	.reg .b32 	%f<18>;
	.reg .b64 	%rd<25>;
	// demoted variable
	.shared .align 4 .b8 _ZZ33update_magnetic_fields_on_gpu_TMzPfS_S_S_S_S_S_iE3sEz[2112];
	ld.param.u64 	%rd1, [_Z33update_magnetic_fields_on_gpu_TMzPfS_S_S_S_S_S_i_param_0];
	ld.param.u64 	%rd2, [_Z33update_magnetic_fields_on_gpu_TMzPfS_S_S_S_S_S_i_param_1];
	ld.param.u64 	%rd3, [_Z33update_magnetic_fields_on_gpu_TMzPfS_S_S_S_S_S_i_param_2];
	ld.param.u64 	%rd4, [_Z33update_magnetic_fields_on_gpu_TMzPfS_S_S_S_S_S_i_param_3];
	ld.param.u64 	%rd5, [_Z33update_magnetic_fields_on_gpu_TMzPfS_S_S_S_S_S_i_param_4];
	ld.param.u64 	%rd6, [_Z33update_magnetic_fields_on_gpu_TMzPfS_S_S_S_S_S_i_param_5];
	ld.param.u64 	%rd7, [_Z33update_magnetic_fields_on_gpu_TMzPfS_S_S_S_S_S_i_param_6];
	ld.param.u32 	%r1, [_Z33update_magnetic_fields_on_gpu_TMzPfS_S_S_S_S_S_i_param_7];
	cvta.to.global.u64 	%rd8, %rd4;
	cvta.to.global.u64 	%rd9, %rd6;
	cvta.to.global.u64 	%rd10, %rd3;
	cvta.to.global.u64 	%rd11, %rd2;
	cvta.to.global.u64 	%rd12, %rd5;
	cvta.to.global.u64 	%rd13, %rd1;
	cvta.to.global.u64 	%rd14, %rd7;
	mov.u32 	%r2, %tid.x;
	mov.u32 	%r3, %tid.y;
	mov.u32 	%r4, %ctaid.x;
	mov.u32 	%r5, %ntid.x;
	mad.lo.s32 	%r6, %r4, %r5, %r2;
	mov.u32 	%r7, %ctaid.y;
	mov.u32 	%r8, %ntid.y;
	mad.lo.s32 	%r9, %r7, %r8, %r3;
	mad.lo.s32 	%r10, %r1, %r9, %r1;
	add.s32 	%r11, %r6, %r10;
	mul.wide.s32 	%rd15, %r11, 4;
	add.s64 	%rd16, %rd14, %rd15;
	ld.global.f32 	%f1, [%rd16];
	mov.u32 	%r12, _ZZ33update_magnetic_fields_on_gpu_TMzPfS_S_S_S_S_S_iE3sEz;
	mad.lo.s32 	%r13, %r3, 132, %r12;
	shl.b32 	%r14, %r2, 2;
	add.s32 	%r15, %r13, %r14;
	st.shared.f32 	[%r15], %f1;
	ld.global.f32 	%f2, [%rd16+64];
	st.shared.f32 	[%r15+64], %f2;
	bar.sync 	0;
	add.s64 	%rd17, %rd13, %rd15;
	ld.global.f32 	%f3, [%rd17];
	add.s64 	%rd18, %rd12, %rd15;
	ld.global.f32 	%f4, [%rd18];
	add.s64 	%rd19, %rd11, %rd15;
	ld.global.f32 	%f5, [%rd19];
	mul.wide.s32 	%rd20, %r1, 4;
	add.s64 	%rd21, %rd16, %rd20;
	ld.global.f32 	%f6, [%rd21];
	ld.shared.f32 	%f7, [%r15];
	sub.f32 	%f8, %f6, %f7;
	mul.f32 	%f9, %f5, %f8;
	fma.rn.f32 	%f10, %f3, %f4, %f9;
	st.global.f32 	[%rd18], %f10;
	add.s64 	%rd22, %rd10, %rd15;
	ld.global.f32 	%f11, [%rd22];
	add.s64 	%rd23, %rd9, %rd15;
	ld.global.f32 	%f12, [%rd23];
	add.s64 	%rd24, %rd8, %rd15;
	ld.global.f32 	%f13, [%rd24];
	ld.shared.f32 	%f14, [%r15+4];
	sub.f32 	%f15, %f14, %f7;
	mul.f32 	%f16, %f13, %f15;
	fma.rn.f32 	%f17, %f11, %f12, %f16;
	st.global.f32 	[%rd23], %f17;
	ret;

}
	// .globl	_Z25update_impressed_M_on_gpuPfPiS_if
.visible .entry _Z25update_impressed_M_on_gpuPfPiS_if(
	.param .u64 .ptr .align 1 _Z25update_impressed_M_on_gpuPfPiS_if_param_0,
	.param .u64 .ptr .align 1 _Z25update_impressed_M_on_gpuPfPiS_if_param_1,
	.param .u64 .ptr .align 1 _Z25update_impressed_M_on_gpuPfPiS_if_param_2,
	.param .u32 _Z25update_impressed_M_on_gpuPfPiS_if_param_3,
	.param .f32 _Z25update_impressed_M_on_gpuPfPiS_if_param_4
)
{
	.reg .b32 	%r<5>;
	.reg .b32 	%f<5>;
	.reg .b64 	%rd<12>;

	ld.param.u64 	%rd1, [_Z25update_impressed_M_on_gpuPfPiS_if_param_0];
	ld.param.u64 	%rd2, [_Z25update_impressed_M_on_gpuPfPiS_if_param_1];
	ld.param.u64 	%rd3, [_Z25update_impressed_M_on_gpuPfPiS_if_param_2];
	ld.param.u32 	%r1, [_Z25update_impressed_M_on_gpuPfPiS_if_param_3];
	ld.param.f32 	%f1, [_Z25update_impressed_M_on_gpuPfPiS_if_param_4];
	cvta.to.global.u64 	%rd4, %rd3;
	cvta.to.global.u64 	%rd5, %rd1;
	cvta.to.global.u64 	%rd6, %rd2;
	mov.u32 	%r2, %tid.x;
	add.s32 	%r3, %r1, %r2;
	mul.wide.u32 	%rd7, %r3, 4;
	add.s64 	%rd8, %rd6, %rd7;
	ld.global.u32 	%r4, [%rd8];
	mul.wide.s32 	%rd9, %r4, 4;
	add.s64 	%rd10, %rd5, %rd9;
	ld.global.f32 	%f2, [%rd10];
	add.s64 	%rd11, %rd4, %rd7;
	ld.global.f32 	%f3, [%rd11];
	fma.rn.f32 	%f4, %f1, %f3, %f2;
	st.global.f32 	[%rd10], %f4;
	ret;

}
	// .globl	_Z25update_impressed_J_on_gpuPfPiS_if
.visible .entry _Z25update_impressed_J_on_gpuPfPiS_if(
	.param .u64 .ptr .align 1 _Z25update_impressed_J_on_gpuPfPiS_if_param_0,
	.param .u64 .ptr .align 1 _Z25update_impressed_J_on_gpuPfPiS_if_param_1,
	.param .u64 .ptr .align 1 _Z25update_impressed_J_on_gpuPfPiS_if_param_2,
	.param .u32 _Z25update_impressed_J_on_gpuPfPiS_if_param_3,
	.param .f32 _Z25update_impressed_J_on_gpuPfPiS_if_param_4
)
{
	.reg .b32 	%r<5>;
	.reg .b32 	%f<5>;
	.reg .b64 	%rd<12>;

	ld.param.u64 	%rd1, [_Z25update_impressed_J_on_gpuPfPiS_if_param_0];
	ld.param.u64 	%rd2, [_Z25update_impressed_J_on_gpuPfPiS_if_param_1];
	ld.param.u64 	%rd3, [_Z25update_impressed_J_on_gpuPfPiS_if_param_2];
	ld.param.u32 	%r1, [_Z25update_impressed_J_on_gpuPfPiS_if_param_3];
	ld.param.f32 	%f1, [_Z25update_impressed_J_on_gpuPfPiS_if_param_4];
	cvta.to.global.u64 	%rd4, %rd3;
	cvta.to.global.u64 	%rd5, %rd1;
	cvta.to.global.u64 	%rd6, %rd2;
	mov.u32 	%r2, %tid.x;
	add.s32 	%r3, %r1, %r2;
	mul.wide.u32 	%rd7, %r3, 4;
	add.s64 	%rd8, %rd6, %rd7;
	ld.global.u32 	%r4, [%rd8];
	mul.wide.s32 	%rd9, %r4, 4;
	add.s64 	%rd10, %rd5, %rd9;
	ld.global.f32 	%f2, [%rd10];
	add.s64 	%rd11, %rd4, %rd7;
	ld.global.f32 	%f3, [%rd11];
	fma.rn.f32 	%f4, %f1, %f3, %f2;
	st.global.f32 	[%rd10], %f4;
	ret;

}
	// .globl	_Z33update_electric_fields_on_gpu_TEzPfS_S_S_S_S_S_i
.visible .entry _Z33update_electric_fields_on_gpu_TEzPfS_S_S_S_S_S_i(
	.param .u64 .ptr .align 1 _Z33update_electric_fields_on_gpu_TEzPfS_S_S_S_S_S_i_param_0,
	.param .u64 .ptr .align 1 _Z33update_electric_fields_on_gpu_TEzPfS_S_S_S_S_S_i_param_1,
	.param .u64 .ptr .align 1 _Z33update_electric_fields_on_gpu_TEzPfS_S_S_S_S_S_i_param_2,
	.param .u64 .ptr .align 1 _Z33update_electric_fields_on_gpu_TEzPfS_S_S_S_S_S_i_param_3,
	.param .u64 .ptr .align 1 _Z33update_electric_fields_on_gpu_TEzPfS_S_S_S_S_S_i_param_4,
	.param .u64 .ptr .align 1 _Z33update_electric_fields_on_gpu_TEzPfS_S_S_S_S_S_i_param_5,
	.param .u64 .ptr .align 1 _Z33update_electric_fields_on_gpu_TEzPfS_S_S_S_S_S_i_param_6,
	.param .u32 _Z33update_electric_fields_on_gpu_TEzPfS_S_S_S_S_S_i_param_7
)
{
	.reg .b32 	%r<18>;
	.reg .b32 	%f<19>;
	.reg .b64 	%rd<25>;
	// demoted variable
	.shared .align 4 .b8 _ZZ33update_electric_fields_on_gpu_TEzPfS_S_S_S_S_S_iE3sHz[2112];
	ld.param.u64 	%rd1, [_Z33update_electric_fields_on_gpu_TEzPfS_S_S_S_S_S_i_param_0];
	ld.param.u64 	%rd2, [_Z33update_electric_fields_on_gpu_TEzPfS_S_S_S_S_S_i_param_1];
	ld.param.u64 	%rd3, [_Z33update_electric_fields_on_gpu_TEzPfS_S_S_S_S_S_i_param_2];
	ld.param.u64 	%rd4, [_Z33update_electric_fields_on_gpu_TEzPfS_S_S_S_S_S_i_param_3];
	ld.param.u64 	%rd5, [_Z33update_electric_fields_on_gpu_TEzPfS_S_S_S_S_S_i_param_4];
	ld.param.u64 	%rd6, [_Z33update_electric_fields_on_gpu_TEzPfS_S_S_S_S_S_i_param_5];
	ld.param.u64 	%rd7, [_Z33update_electric_fields_on_gpu_TEzPfS_S_S_S_S_S_i_param_6];
	ld.param.u32 	%r1, [_Z33update_electric_fields_on_gpu_TEzPfS_S_S_S_S_S_i_param_7];
	cvta.to.global.u64 	%rd8, %rd4;
	cvta.to.global.u64 	%rd9, %rd6;
	cvta.to.global.u64 	%rd10, %rd3;
	cvta.to.global.u64 	%rd11, %rd2;
	cvta.to.global.u64 	%rd12, %rd5;
	cvta.to.global.u64 	%rd13, %rd1;
	cvta.to.global.u64 	%rd14, %rd7;
	mov.u32 	%r2, %tid.x;
	mov.u32 	%r3, %tid.y;
	mov.u32 	%r4, %ctaid.x;
	mov.u32 	%r5, %ntid.x;
	mad.lo.s32 	%r6, %r4, %r5, %r2;
	mov.u32 	%r7, %ctaid.y;
	mov.u32 	%r8, %ntid.y;
	mad.lo.s32 	%r9, %r7, %r8, %r3;
	mul.lo.s32 	%r10, %r1, %r9;
	add.s32 	%r11, %r10, %r1;
	add.s32 	%r12, %r6, %r11;
	mul.wide.s32 	%rd15, %r12, 4;
	add.s64 	%rd16, %rd14, %rd15;
	ld.global.f32 	%f1, [%rd16+-64];
	mov.u32 	%r13, _ZZ33update_electric_fields_on_gpu_TEzPfS_S_S_S_S_S_iE3sHz;
	mad.lo.s32 	%r14, %r3, 132, %r13;
	shl.b32 	%r15, %r2, 2;
	add.s32 	%r16, %r14, %r15;
	st.shared.f32 	[%r16], %f1;
	ld.global.f32 	%f2, [%rd16];
	st.shared.f32 	[%r16+64], %f2;
	bar.sync 	0;
	add.s64 	%rd17, %rd13, %rd15;
	ld.global.f32 	%f3, [%rd17];
	add.s64 	%rd18, %rd12, %rd15;
	ld.global.f32 	%f4, [%rd18];
	add.s64 	%rd19, %rd11, %rd15;
	ld.global.f32 	%f5, [%rd19];
	ld.global.f32 	%f6, [%rd16];
	add.s32 	%r17, %r6, %r10;
	mul.wide.s32 	%rd20, %r17, 4;
	add.s64 	%rd21, %rd14, %rd20;
	ld.global.f32 	%f7, [%rd21];
	sub.f32 	%f8, %f6, %f7;
	mul.f32 	%f9, %f5, %f8;
	fma.rn.f32 	%f10, %f3, %f4, %f9;
	st.global.f32 	[%rd18], %f10;
	add.s64 	%rd22, %rd10, %rd15;
	ld.global.f32 	%f11, [%rd22];
	add.s64 	%rd23, %rd9, %rd15;
	ld.global.f32 	%f12, [%rd23];
	add.s64 	%rd24, %rd8, %rd15;
	ld.global.f32 	%f13, [%rd24];
	ld.shared.f32 	%f14, [%r16+64];
	ld.shared.f32 	%f15, [%r16+60];
	sub.f32 	%f16, %f14, %f15;
	mul.f32 	%f17, %f13, %f16;
	fma.rn.f32 	%f18, %f11, %f12, %f17;
	st.global.f32 	[%rd23], %f18;
	ret;

}
	// .globl	_Z33update_electric_fields_on_gpu_TMzPfS_S_S_S_S_i
.visible .entry _Z33update_electric_fields_on_gpu_TMzPfS_S_S_S_S_i(
	.param .u64 .ptr .align 1 _Z33update_electric_fields_on_gpu_TMzPfS_S_S_S_S_i_param_0,
	.param .u64 .ptr .align 1 _Z33update_electric_fields_on_gpu_TMzPfS_S_S_S_S_i_param_1,
	.param .u64 .ptr .align 1 _Z33update_electric_fields_on_gpu_TMzPfS_S_S_S_S_i_param_2,
	.param .u64 .ptr .align 1 _Z33update_electric_fields_on_gpu_TMzPfS_S_S_S_S_i_param_3,
	.param .u64 .ptr .align 1 _Z33update_electric_fields_on_gpu_TMzPfS_S_S_S_S_i_param_4,
	.param .u64 .ptr .align 1 _Z33update_electric_fields_on_gpu_TMzPfS_S_S_S_S_i_param_5,
	.param .u32 _Z33update_electric_fields_on_gpu_TMzPfS_S_S_S_S_i_param_6
)
{
	.reg .b32 	%r<18>;
	.reg .b32 	%f<16>;
	.reg .b64 	%rd<22>;
	// demoted variable
	.shared .align 4 .b8 _ZZ33update_electric_fields_on_gpu_TMzPfS_S_S_S_S_iE3sHy[2112];
	ld.param.u64 	%rd1, [_Z33update_electric_fields_on_gpu_TMzPfS_S_S_S_S_i_param_0];
	ld.param.u64 	%rd2, [_Z33update_electric_fields_on_gpu_TMzPfS_S_S_S_S_i_param_1];
	ld.param.u64 	%rd3, [_Z33update_electric_fields_on_gpu_TMzPfS_S_S_S_S_i_param_2];
	ld.param.u64 	%rd4, [_Z33update_electric_fields_on_gpu_TMzPfS_S_S_S_S_i_param_3];
	ld.param.u64 	%rd5, [_Z33update_electric_fields_on_gpu_TMzPfS_S_S_S_S_i_param_4];
	ld.param.u64 	%rd6, [_Z33update_electric_fields_on_gpu_TMzPfS_S_S_S_S_i_param_5];
	ld.param.u32 	%r1, [_Z33update_electric_fields_on_gpu_TMzPfS_S_S_S_S_i_param_6];
	cvta.to.global.u64 	%rd7, %rd4;
	cvta.to.global.u64 	%rd8, %rd3;
	cvta.to.global.u64 	%rd9, %rd2;
	cvta.to.global.u64 	%rd10, %rd6;
	cvta.to.global.u64 	%rd11, %rd1;
	cvta.to.global.u64 	%rd12, %rd5;
	mov.u32 	%r2, %tid.x;
	mov.u32 	%r3, %tid.y;
	mov.u32 	%r4, %ctaid.x;
	mov.u32 	%r5, %ntid.x;
	mad.lo.s32 	%r6, %r4, %r5, %r2;
	mov.u32 	%r7, %ctaid.y;
	mov.u32 	%r8, %ntid.y;
	mad.lo.s32 	%r9, %r7, %r8, %r3;
	mul.lo.s32 	%r10, %r1, %r9;
	add.s32 	%r11, %r10, %r1;
	add.s32 	%r12, %r6, %r11;
	mul.wide.s32 	%rd13, %r12, 4;
	add.s64 	%rd14, %rd12, %rd13;
	ld.global.f32 	%f1, [%rd14];
	mov.u32 	%r13, _ZZ33update_electric_fields_on_gpu_TMzPfS_S_S_S_S_iE3sHy;
	mad.lo.s32 	%r14, %r3, 132, %r13;
	shl.b32 	%r15, %r2, 2;
	add.s32 	%r16, %r14, %r15;
	st.shared.f32 	[%r16+64], %f1;
	ld.global.f32 	%f2, [%rd14+-64];
	st.shared.f32 	[%r16], %f2;
	bar.sync 	0;
	add.s64 	%rd15, %rd11, %rd13;
	ld.global.f32 	%f3, [%rd15];
	add.s64 	%rd16, %rd10, %rd13;
	ld.global.f32 	%f4, [%rd16];
	add.s64 	%rd17, %rd9, %rd13;
	ld.global.f32 	%f5, [%rd17];
	ld.shared.f32 	%f6, [%r16+64];
	ld.shared.f32 	%f7, [%r16+60];
	sub.f32 	%f8, %f6, %f7;
	mul.f32 	%f9, %f5, %f8;
	fma.rn.f32 	%f10, %f3, %f4, %f9;
	add.s64 	%rd18, %rd8, %rd13;
	ld.global.f32 	%f11, [%rd18];
	add.s64 	%rd19, %rd7, %rd13;
	ld.global.f32 	%f12, [%rd19];
	add.s32 	%r17, %r6, %r10;
	mul.wide.s32 	%rd20, %r17, 4;
	add.s64 	%rd21, %rd7, %rd20;
	ld.global.f32 	%f13, [%rd21];
	sub.f32 	%f14, %f12, %f13;
	fma.rn.f32 	%f15, %f11, %f14, %f10;
	st.global.f32 	[%rd16], %f15;
	ret;

}
	// .globl	_Z38capture_sampled_electric_fields_on_gpuPfS_S_PcPiS1_S_iii
.visible .entry _Z38capture_sampled_electric_fields_on_gpuPfS_S_PcPiS1_S_iii(
	.param .u64 .ptr .align 1 _Z38capture_sampled_electric_fields_on_gpuPfS_S_PcPiS1_S_iii_param_0,
	.param .u64 .ptr .align 1 _Z38capture_sampled_electric_fields_on_gpuPfS_S_PcPiS1_S_iii_param_1,
	.param .u64 .ptr .align 1 _Z38capture_sampled_electric_fields_on_gpuPfS_S_PcPiS1_S_iii_param_2,
	.param .u64 .ptr .align 1 _Z38capture_sampled_electric_fields_on_gpuPfS_S_PcPiS1_S_iii_param_3,
	.param .u64 .ptr .align 1 _Z38capture_sampled_electric_fields_on_gpuPfS_S_PcPiS1_S_iii_param_4,
	.param .u64 .ptr .align 1 _Z38capture_sampled_electric_fields_on_gpuPfS_S_PcPiS1_S_iii_param_5,
	.param .u64 .ptr .align 1 _Z38capture_sampled_electric_fields_on_gpuPfS_S_PcPiS1_S_iii_param_6,
	.param .u32 _Z38capture_sampled_electric_fields_on_gpuPfS_S_PcPiS1_S_iii_param_7,
	.param .u32 _Z38capture_sampled_electric_fields_on_gpuPfS_S_PcPiS1_S_iii_param_8,
	.param .u32 _Z38capture_sampled_electric_fields_on_gpuPfS_S_PcPiS1_S_iii_param_9
)
{
	.reg .pred 	%p<3>;
	.reg .b16 	%rs<2>;
	.reg .b32 	%r<9>;
	.reg .b32 	%f<12>;
	.reg .b64 	%rd<33>;

	ld.param.u64 	%rd1, [_Z38capture_sampled_electric_fields_on_gpuPfS_S_PcPiS1_S_iii_param_0];
	ld.param.u64 	%rd2, [_Z38capture_sampled_electric_fields_on_gpuPfS_S_PcPiS1_S_iii_param_1];
	ld.param.u64 	%rd3, [_Z38capture_sampled_electric_fields_on_gpuPfS_S_PcPiS1_S_iii_param_2];
	ld.param.u64 	%rd5, [_Z38capture_sampled_electric_fields_on_gpuPfS_S_PcPiS1_S_iii_param_3];
	ld.param.u64 	%rd6, [_Z38capture_sampled_electric_fields_on_gpuPfS_S_PcPiS1_S_iii_param_4];
	ld.param.u64 	%rd7, [_Z38capture_sampled_electric_fields_on_gpuPfS_S_PcPiS1_S_iii_param_5];
	ld.param.u64 	%rd4, [_Z38capture_sampled_electric_fields_on_gpuPfS_S_PcPiS1_S_iii_param_6];
	ld.param.u32 	%r3, [_Z38capture_sampled_electric_fields_on_gpuPfS_S_PcPiS1_S_iii_param_7];
	ld.param.u32 	%r4, [_Z38capture_sampled_electric_fields_on_gpuPfS_S_PcPiS1_S_iii_param_8];
	ld.param.u32 	%r5, [_Z38capture_sampled_electric_fields_on_gpuPfS_S_PcPiS1_S_iii_param_9];
	cvta.to.global.u64 	%rd8, %rd5;
	cvta.to.global.u64 	%rd9, %rd6;
	cvta.to.global.u64 	%rd10, %rd7;
	mov.u32 	%r1, %tid.x;
	cvt.u64.u32 	%rd11, %r1;
	mul.wide.u32 	%rd12, %r1, 4;
	add.s64 	%rd13, %rd10, %rd12;
	ld.global.u32 	%r6, [%rd13];
	add.s64 	%rd14, %rd9, %rd12;
	ld.global.u32 	%r7, [%rd14];
	mad.lo.s32 	%r2, %r6, %r5, %r7;
	add.s64 	%rd15, %rd8, %rd11;
	ld.global.u8 	%rs1, [%rd15];
	setp.eq.s16 	%p1, %rs1, 121;
	@%p1 bra 	$L__BB6_3;
	setp.ne.s16 	%p2, %rs1, 120;
	@%p2 bra 	$L__BB6_4;
	cvta.to.global.u64 	%rd24, %rd1;
	mul.wide.s32 	%rd25, %r2, 4;
	add.s64 	%rd26, %rd24, %rd25;
	ld.global.f32 	%f8, [%rd26+-4];
	ld.global.f32 	%f9, [%rd26+-8];
	add.f32 	%f10, %f8, %f9;
	mul.f32 	%f11, %f10, 0f3F000000;
	bra.uni 	$L__BB6_5;
$L__BB6_3:
	cvta.to.global.u64 	%rd16, %rd2;
	cvt.s64.s32 	%rd17, %r2;
	mul.wide.s32 	%rd18, %r2, 4;
	add.s64 	%rd19, %rd16, %rd18;
	ld.global.f32 	%f5, [%rd19+-4];
	cvt.s64.s32 	%rd20, %r5;
	sub.s64 	%rd21, %rd17, %rd20;
	shl.b64 	%rd22, %rd21, 2;
	add.s64 	%rd23, %rd16, %rd22;
	ld.global.f32 	%f6, [%rd23+-4];
	add.f32 	%f7, %f5, %f6;
	mul.f32 	%f11, %f7, 0f3F000000;
	bra.uni 	$L__BB6_5;
$L__BB6_4:
	cvta.to.global.u64 	%rd27, %rd3;
	mul.wide.s32 	%rd28, %r2, 4;
	add.s64 	%rd29, %rd27, %rd28;
	ld.global.f32 	%f11, [%rd29+-4];
$L__BB6_5:
	cvta.to.global.u64 	%rd30, %rd4;
	mad.lo.s32 	%r8, %r4, %r1, %r3;
	mul.wide.s32 	%rd31, %r8, 4;
	add.s64 	%rd32, %rd30, %rd31;
	st.global.f32 	[%rd32], %f11;
	ret;

}
	// .globl	_Z38capture_sampled_magnetic_fields_on_gpuPfS_S_PcPiS1_S_iii
.visible .entry _Z38capture_sampled_magnetic_fields_on_gpuPfS_S_PcPiS1_S_iii(
	.param .u64 .ptr .align 1 _Z38capture_sampled_magnetic_fields_on_gpuPfS_S_PcPiS1_S_iii_param_0,
	.param .u64 .ptr .align 1 _Z38capture_sampled_magnetic_fields_on_gpuPfS_S_PcPiS1_S_iii_param_1,
	.param .u64 .ptr .align 1 _Z38capture_sampled_magnetic_fields_on_gpuPfS_S_PcPiS1_S_iii_param_2,
	.param .u64 .ptr .align 1 _Z38capture_sampled_magnetic_fields_on_gpuPfS_S_PcPiS1_S_iii_param_3,
	.param .u64 .ptr .align 1 _Z38capture_sampled_magnetic_fields_on_gpuPfS_S_PcPiS1_S_iii_param_4,
	.param .u64 .ptr .align 1 _Z38capture_sampled_magnetic_fields_on_gpuPfS_S_PcPiS1_S_iii_param_5,
	.param .u64 .ptr .align 1 _Z38capture_sampled_magnetic_fields_on_gpuPfS_S_PcPiS1_S_iii_param_6,
	.param .u32 _Z38capture_sampled_magnetic_fields_on_gpuPfS_S_PcPiS1_S_iii_param_7,
	.param .u32 _Z38capture_sampled_magnetic_fields_on_gpuPfS_S_PcPiS1_S_iii_param_8,
	.param .u32 _Z38capture_sampled_magnetic_fields_on_gpuPfS_S_PcPiS1_S_iii_param_9
)
{
	.reg .pred 	%p<3>;
	.reg .b16 	%rs<2>;
	.reg .b32 	%r<12>;
	.reg .b32 	%f<19>;
	.reg .b64 	%rd<40>;

	ld.param.u64 	%rd1, [_Z38capture_sampled_magnetic_fields_on_gpuPfS_S_PcPiS1_S_iii_param_0];
	ld.param.u64 	%rd2, [_Z38capture_sampled_magnetic_fields_on_gpuPfS_S_PcPiS1_S_iii_param_1];
	ld.param.u64 	%rd3, [_Z38capture_sampled_magnetic_fields_on_gpuPfS_S_PcPiS1_S_iii_param_2];
	ld.param.u64 	%rd5, [_Z38capture_sampled_magnetic_fields_on_gpuPfS_S_PcPiS1_S_iii_param_3];
	ld.param.u64 	%rd6, [_Z38capture_sampled_magnetic_fields_on_gpuPfS_S_PcPiS1_S_iii_param_4];
	ld.param.u64 	%rd7, [_Z38capture_sampled_magnetic_fields_on_gpuPfS_S_PcPiS1_S_iii_param_5];
	ld.param.u64 	%rd4, [_Z38capture_sampled_magnetic_fields_on_gpuPfS_S_PcPiS1_S_iii_param_6];
	ld.param.u32 	%r3, [_Z38capture_sampled_magnetic_fields_on_gpuPfS_S_PcPiS1_S_iii_param_7];
	ld.param.u32 	%r4, [_Z38capture_sampled_magnetic_fields_on_gpuPfS_S_PcPiS1_S_iii_param_8];
	ld.param.u32 	%r5, [_Z38capture_sampled_magnetic_fields_on_gpuPfS_S_PcPiS1_S_iii_param_9];
	cvta.to.global.u64 	%rd8, %rd5;
	cvta.to.global.u64 	%rd9, %rd6;
	cvta.to.global.u64 	%rd10, %rd7;
	mov.u32 	%r1, %tid.x;
	cvt.u64.u32 	%rd11, %r1;
	mul.wide.u32 	%rd12, %r1, 4;
	add.s64 	%rd13, %rd10, %rd12;
	ld.global.u32 	%r6, [%rd13];
	add.s64 	%rd14, %rd9, %rd12;
	ld.global.u32 	%r7, [%rd14];
	mad.lo.s32 	%r2, %r6, %r5, %r7;
	add.s64 	%rd15, %rd8, %rd11;
	ld.global.u8 	%rs1, [%rd15];
	setp.eq.s16 	%p1, %rs1, 121;
	@%p1 bra 	$L__BB7_3;
	setp.ne.s16 	%p2, %rs1, 120;
	@%p2 bra 	$L__BB7_4;
	cvta.to.global.u64 	%rd19, %rd1;
	cvt.s64.s32 	%rd20, %r2;
	mul.wide.s32 	%rd21, %r2, 4;
	add.s64 	%rd22, %rd19, %rd21;
	ld.global.f32 	%f8, [%rd22+-4];
	cvt.s64.s32 	%rd23, %r5;
	sub.s64 	%rd24, %rd20, %rd23;
	shl.b64 	%rd25, %rd24, 2;
	add.s64 	%rd26, %rd19, %rd25;
	ld.global.f32 	%f9, [%rd26+-4];
	add.f32 	%f10, %f8, %f9;
	mul.f32 	%f18, %f10, 0f3F000000;
	bra.uni 	$L__BB7_5;
$L__BB7_3:
	cvta.to.global.u64 	%rd16, %rd2;
	mul.wide.s32 	%rd17, %r2, 4;
	add.s64 	%rd18, %rd16, %rd17;
	ld.global.f32 	%f5, [%rd18+-4];
	ld.global.f32 	%f6, [%rd18+-8];
	add.f32 	%f7, %f5, %f6;
	mul.f32 	%f18, %f7, 0f3F000000;
	bra.uni 	$L__BB7_5;
$L__BB7_4:
	not.b32 	%r8, %r5;
	add.s32 	%r9, %r2, %r8;
	cvta.to.global.u64 	%rd27, %rd3;
	cvt.s64.s32 	%rd28, %r2;
	mul.wide.s32 	%rd29, %r2, 4;
	add.s64 	%rd30, %rd27, %rd29;
	ld.global.f32 	%f11, [%rd30+-4];
	ld.global.f32 	%f12, [%rd30+-8];
	add.f32 	%f13, %f11, %f12;
	cvt.s64.s32 	%rd31, %r5;
	sub.s64 	%rd32, %rd28, %rd31;
	shl.b64 	%rd33, %rd32, 2;
	add.s64 	%rd34, %rd27, %rd33;
	ld.global.f32 	%f14, [%rd34+-4];
	add.f32 	%f15, %f13, %f14;
	add.s32 	%r10, %r9, -1;
	mul.wide.s32 	%rd35, %r10, 4;
	add.s64 	%rd36, %rd27, %rd35;
	ld.global.f32 	%f16, [%rd36];
	add.f32 	%f17, %f15, %f16;
	mul.f32 	%f18, %f17, 0f3E800000;
$L__BB7_5:
	cvta.to.global.u64 	%rd37, %rd4;
	mad.lo.s32 	%r11, %r4, %r1, %r3;
	mul.wide.s32 	%rd38, %r11, 4;
	add.s64 	%rd39, %rd37, %rd38;
	st.global.f32 	[%rd39], %f18;
	ret;

}
	// .globl	_Z41update_magnetic_fields_on_gpu_CPML_TEz_xnPfS_S_S_i
.visible .entry _Z41update_magnetic_fields_on_gpu_CPML_TEz_xnPfS_S_S_i(
	.param .u64 .ptr .align 1 _Z41update_magnetic_fields_on_gpu_CPML_TEz_xnPfS_S_S_i_param_0,
	.param .u64 .ptr .align 1 _Z41update_magnetic_fields_on_gpu_CPML_TEz_xnPfS_S_S_i_param_1,
	.param .u64 .ptr .align 1 _Z41update_magnetic_fields_on_gpu_CPML_TEz_xnPfS_S_S_i_param_2,
	.param .u64 .ptr .align 1 _Z41update_magnetic_fields_on_gpu_CPML_TEz_xnPfS_S_S_i_param_3,
	.param .u32 _Z41update_magnetic_fields_on_gpu_CPML_TEz_xnPfS_S_S_i_param_4
)
{
	.reg .b32 	%r<19>;
	.reg .b32 	%f<14>;
	.reg .b64 	%rd<20>;
	// demoted variable
	.shared .align 4 .b8 _ZZ41update_magnetic_fields_on_gpu_CPML_TEz_xnPfS_S_S_iE3sEy[2112];
	ld.param.u64 	%rd1, [_Z41update_magnetic_fields_on_gpu_CPML_TEz_xnPfS_S_S_i_param_0];
	ld.param.u64 	%rd2, [_Z41update_magnetic_fields_on_gpu_CPML_TEz_xnPfS_S_S_i_param_1];
	ld.param.u64 	%rd3, [_Z41update_magnetic_fields_on_gpu_CPML_TEz_xnPfS_S_S_i_param_2];
	ld.param.u64 	%rd4, [_Z41update_magnetic_fields_on_gpu_CPML_TEz_xnPfS_S_S_i_param_3];
	ld.param.u32 	%r1, [_Z41update_magnetic_fields_on_gpu_CPML_TEz_xnPfS_S_S_i_param_4];
	cvta.to.global.u64 	%rd5, %rd2;
	cvta.to.global.u64 	%rd6, %rd3;
	cvta.to.global.u64 	%rd7, %rd1;
	cvta.to.global.u64 	%rd8, %rd4;
	mov.u32 	%r2, %tid.x;
	mov.u32 	%r3, %tid.y;
	mov.u32 	%r4, %ctaid.x;
	mov.u32 	%r5, %ntid.x;
	mad.lo.s32 	%r6, %r4, %r5, %r2;
	mov.u32 	%r7, %ctaid.y;
	mov.u32 	%r8, %ntid.y;
	mad.lo.s32 	%r9, %r7, %r8, %r3;
	shl.b32 	%r10, %r9, 4;
	mad.lo.s32 	%r11, %r1, %r9, %r1;
	add.s32 	%r12, %r11, %r6;
	add.s32 	%r13, %r10, %r6;
	add.s32 	%r14, %r13, 16;
	mul.wide.s32 	%rd9, %r12, 4;
	add.s64 	%rd10, %rd8, %rd9;
	ld.global.f32 	%f1, [%rd10];
	mov.u32 	%r15, _ZZ41update_magnetic_fields_on_gpu_CPML_TEz_xnPfS_S_S_iE3sEy;
	mad.lo.s32 	%r16, %r3, 132, %r15;
	shl.b32 	%r17, %r2, 2;
	add.s32 	%r18, %r16, %r17;
	st.shared.f32 	[%r18], %f1;
	ld.global.f32 	%f2, [%rd10+64];
	st.shared.f32 	[%r18+64], %f2;
	bar.sync 	0;
	mul.wide.s32 	%rd11, %r6, 4;
	mov.u64 	%rd12, dvcpml_b_mx_xn;
	add.s64 	%rd13, %rd12, %rd11;
	ld.const.f32 	%f3, [%rd13];
	mul.wide.s32 	%rd14, %r14, 4;
	add.s64 	%rd15, %rd7, %rd14;
	ld.global.f32 	%f4, [%rd15];
	mov.u64 	%rd16, dvcpml_a_mx_xn;
	add.s64 	%rd17, %rd16, %rd11;
	ld.const.f32 	%f5, [%rd17];
	ld.shared.f32 	%f6, [%r18+4];
	ld.shared.f32 	%f7, [%r18];
	sub.f32 	%f8, %f6, %f7;
	mul.f32 	%f9, %f5, %f8;
	fma.rn.f32 	%f10, %f3, %f4, %f9;
	st.global.f32 	[%rd15], %f10;
	add.s64 	%rd18, %rd6, %rd9;
	ld.global.f32 	%f11, [%rd18];
	add.s64 	%rd19, %rd5, %rd14;
	ld.global.f32 	%f12, [%rd19];
	fma.rn.f32 	%f13, %f12, %f10, %f11;
	st.global.f32 	[%rd18], %f13;
	ret;

}
	// .globl	_Z41update_magnetic_fields_on_gpu_CPML_TEz_xpPfS_S_S_ii
.visible .entry _Z41update_magnetic_fields_on_gpu_CPML_TEz_xpPfS_S_S_ii(
	.param .u64 .ptr .align 1 _Z41update_magnetic_fields_on_gpu_CPML_TEz_xpPfS_S_S_ii_param_0,
	.param .u64 .ptr .align 1 _Z41update_magnetic_fields_on_gpu_CPML_TEz_xpPfS_S_S_ii_param_1,
	.param .u64 .ptr .align 1 _Z41update_magnetic_fields_on_gpu_CPML_TEz_xpPfS_S_S_ii_param_2,
	.param .u64 .ptr .align 1 _Z41update_magnetic_fields_on_gpu_CPML_TEz_xpPfS_S_S_ii_param_3,
	.param .u32 _Z41update_magnetic_fields_on_gpu_CPML_TEz_xpPfS_S_S_ii_param_4,
	.param .u32 _Z41update_magnetic_fields_on_gpu_CPML_TEz_xpPfS_S_S_ii_param_5
)
{
	.reg .b32 	%r<21>;
	.reg .b32 	%f<14>;
	.reg .b64 	%rd<20>;
	// demoted variable
	.shared .align 4 .b8 _ZZ41update_magnetic_fields_on_gpu_CPML_TEz_xpPfS_S_S_iiE3sEy[3136];
	ld.param.u64 	%rd1, [_Z41update_magnetic_fields_on_gpu_CPML_TEz_xpPfS_S_S_ii_param_0];
	ld.param.u64 	%rd2, [_Z41update_magnetic_fields_on_gpu_CPML_TEz_xpPfS_S_S_ii_param_1];
	ld.param.u64 	%rd3, [_Z41update_magnetic_fields_on_gpu_CPML_TEz_xpPfS_S_S_ii_param_2];
	ld.param.u64 	%rd4, [_Z41update_magnetic_fields_on_gpu_CPML_TEz_xpPfS_S_S_ii_param_3];
	ld.param.u32 	%r1, [_Z41update_magnetic_fields_on_gpu_CPML_TEz_xpPfS_S_S_ii_param_4];
	ld.param.u32 	%r2, [_Z41update_magnetic_fields_on_gpu_CPML_TEz_xpPfS_S_S_ii_param_5];
	cvta.to.global.u64 	%rd5, %rd2;
	cvta.to.global.u64 	%rd6, %rd3;
	cvta.to.global.u64 	%rd7, %rd1;
	cvta.to.global.u64 	%rd8, %rd4;
	mov.u32 	%r3, %tid.x;
	mov.u32 	%r4, %tid.y;
	mov.u32 	%r5, %ctaid.x;
	mov.u32 	%r6, %ntid.x;
	mad.lo.s32 	%r7, %r5, %r6, %r3;
	mov.u32 	%r8, %ctaid.y;
	mov.u32 	%r9, %ntid.y;
	mad.lo.s32 	%r10, %r8, %r9, %r4;
	mad.lo.s32 	%r11, %r1, %r10, %r1;
	add.s32 	%r12, %r11, %r7;
	add.s32 	%r13, %r12, %r2;
	shl.b32 	%r14, %r10, 5;
	add.s32 	%r15, %r7, %r14;
	add.s32 	%r16, %r15, 32;
	mul.wide.s32 	%rd9, %r13, 4;
	add.s64 	%rd10, %rd8, %rd9;
	ld.global.f32 	%f1, [%rd10];
	mov.u32 	%r17, _ZZ41update_magnetic_fields_on_gpu_CPML_TEz_xpPfS_S_S_iiE3sEy;
	mad.lo.s32 	%r18, %r4, 196, %r17;
	shl.b32 	%r19, %r3, 2;
	add.s32 	%r20, %r18, %r19;
	st.shared.f32 	[%r20], %f1;
	ld.global.f32 	%f2, [%rd10+64];
	st.shared.f32 	[%r20+64], %f2;
	bar.sync 	0;
	mul.wide.s32 	%rd11, %r7, 4;
	mov.u64 	%rd12, dvcpml_b_mx_xp;
	add.s64 	%rd13, %rd12, %rd11;
	ld.const.f32 	%f3, [%rd13];
	mul.wide.s32 	%rd14, %r16, 4;
	add.s64 	%rd15, %rd7, %rd14;
	ld.global.f32 	%f4, [%rd15];
	mov.u64 	%rd16, dvcpml_a_mx_xp;
	add.s64 	%rd17, %rd16, %rd11;
	ld.const.f32 	%f5, [%rd17];
	ld.shared.f32 	%f6, [%r20+4];
	ld.shared.f32 	%f7, [%r20];
	sub.f32 	%f8, %f6, %f7;
	mul.f32 	%f9, %f5, %f8;
	fma.rn.f32 	%f10, %f3, %f4, %f9;
	st.global.f32 	[%rd15], %f10;
	add.s64 	%rd18, %rd6, %rd9;
	ld.global.f32 	%f11, [%rd18];
	add.s64 	%rd19, %rd5, %rd14;
	ld.global.f32 	%f12, [%rd19];
	fma.rn.f32 	%f13, %f12, %f10, %f11;
	st.global.f32 	[%rd18], %f13;
	ret;

}
	// .globl	_Z41update_magnetic_fields_on_gpu_CPML_TEz_ynPfS_S_S_i
.visible .entry _Z41update_magnetic_fields_on_gpu_CPML_TEz_ynPfS_S_S_i(
	.param .u64 .ptr .align 1 _Z41update_magnetic_fields_on_gpu_CPML_TEz_ynPfS_S_S_i_param_0,
	.param .u64 .ptr .align 1 _Z41update_magnetic_fields_on_gpu_CPML_TEz_ynPfS_S_S_i_param_1,
	.param .u64 .ptr .align 1 _Z41update_magnetic_fields_on_gpu_CPML_TEz_ynPfS_S_S_i_param_2,
	.param .u64 .ptr .align 1 _Z41update_magnetic_fields_on_gpu_CPML_TEz_ynPfS_S_S_i_param_3,
	.param .u32 _Z41update_magnetic_fields_on_gpu_CPML_TEz_ynPfS_S_S_i_param_4
)
{
	.reg .b32 	%r<13>;
	.reg .b32 	%f<12>;
	.reg .b64 	%rd<22>;

	ld.param.u64 	%rd1, [_Z41update_magnetic_fields_on_gpu_CPML_TEz_ynPfS_S_S_i_param_0];
	ld.param.u64 	%rd2, [_Z41update_magnetic_fields_on_gpu_CPML_TEz_ynPfS_S_S_i_param_1];
	ld.param.u64 	%rd3, [_Z41update_magnetic_fields_on_gpu_CPML_TEz_ynPfS_S_S_i_param_2];
	ld.param.u64 	%rd4, [_Z41update_magnetic_fields_on_gpu_CPML_TEz_ynPfS_S_S_i_param_3];
	ld.param.u32 	%r1, [_Z41update_magnetic_fields_on_gpu_CPML_TEz_ynPfS_S_S_i_param_4];
	cvta.to.global.u64 	%rd5, %rd2;
	cvta.to.global.u64 	%rd6, %rd3;
	cvta.to.global.u64 	%rd7, %rd4;
	cvta.to.global.u64 	%rd8, %rd1;
	mov.u32 	%r2, %tid.x;
	mov.u32 	%r3, %tid.y;
	mov.u32 	%r4, %ctaid.x;
	mov.u32 	%r5, %ntid.x;
	mad.lo.s32 	%r6, %r4, %r5, %r2;
	mov.u32 	%r7, %ctaid.y;
	mov.u32 	%r8, %ntid.y;
	mad.lo.s32 	%r9, %r7, %r8, %r3;
	mad.lo.s32 	%r10, %r1, %r9, %r6;
	add.s32 	%r11, %r10, %r1;
	mul.wide.u32 	%rd9, %r9, 4;
	mov.u64 	%rd10, dvcpml_b_my_yn;
	add.s64 	%rd11, %rd10, %rd9;
	ld.const.f32 	%f1, [%rd11];
	mul.wide.s32 	%rd12, %r10, 4;
	add.s64 	%rd13, %rd8, %rd12;
	ld.global.f32 	%f2, [%rd13];
	mov.u64 	%rd14, dvcpml_a_my_yn;
	add.s64 	%rd15, %rd14, %rd9;
	ld.const.f32 	%f3, [%rd15];
	add.s32 	%r12, %r11, %r1;
	mul.wide.s32 	%rd16, %r12, 4;
	add.s64 	%rd17, %rd7, %rd16;
	ld.global.f32 	%f4, [%rd17];
	mul.wide.s32 	%rd18, %r11, 4;
	add.s64 	%rd19, %rd7, %rd18;
	ld.global.f32 	%f5, [%rd19];
	sub.f32 	%f6, %f4, %f5;
	mul.f32 	%f7, %f3, %f6;
	fma.rn.f32 	%f8, %f1, %f2, %f7;
	st.global.f32 	[%rd13], %f8;
	add.s64 	%rd20, %rd6, %rd18;
	ld.global.f32 	%f9, [%rd20];
	add.s64 	%rd21, %rd5, %rd12;
	ld.global.f32 	%f10, [%rd21];
	fma.rn.f32 	%f11, %f10, %f8, %f9;
	st.global.f32 	[%rd20], %f11;
	ret;

}
	// .globl	_Z41update_magnetic_fields_on_gpu_CPML_TEz_ypPfS_S_S_ii
.visible .entry _Z41update_magnetic_fields_on_gpu_CPML_TEz_ypPfS_S_S_ii(
	.param .u64 .ptr .align 1 _Z41update_magnetic_fields_on_gpu_CPML_TEz_ypPfS_S_S_ii_param_0,
	.param .u64 .ptr .align 1 _Z41update_magnetic_fields_on_gpu_CPML_TEz_ypPfS_S_S_ii_param_1,
	.param .u64 .ptr .align 1 _Z41update_magnetic_fields_on_gpu_CPML_TEz_ypPfS_S_S_ii_param_2,
	.param .u64 .ptr .align 1 _Z41update_magnetic_fields_on_gpu_CPML_TEz_ypPfS_S_S_ii_param_3,
	.param .u32 _Z41update_magnetic_fields_on_gpu_CPML_TEz_ypPfS_S_S_ii_param_4,
	.param .u32 _Z41update_magnetic_fields_on_gpu_CPML_TEz_ypPfS_S_S_ii_param_5
)
{
	.reg .b32 	%r<16>;
	.reg .b32 	%f<12>;
	.reg .b64 	%rd<22>;

	ld.param.u64 	%rd1, [_Z41update_magnetic_fields_on_gpu_CPML_TEz_ypPfS_S_S_ii_param_0];
	ld.param.u64 	%rd2, [_Z41update_magnetic_fields_on_gpu_CPML_TEz_ypPfS_S_S_ii_param_1];
	ld.param.u64 	%rd3, [_Z41update_magnetic_fields_on_gpu_CPML_TEz_ypPfS_S_S_ii_param_2];
	ld.param.u64 	%rd4, [_Z41update_magnetic_fields_on_gpu_CPML_TEz_ypPfS_S_S_ii_param_3];
	ld.param.u32 	%r1, [_Z41update_magnetic_fields_on_gpu_CPML_TEz_ypPfS_S_S_ii_param_4];
	ld.param.u32 	%r2, [_Z41update_magnetic_fields_on_gpu_CPML_TEz_ypPfS_S_S_ii_param_5];
	cvta.to.global.u64 	%rd5, %rd2;
	cvta.to.global.u64 	%rd6, %rd3;
	cvta.to.global.u64 	%rd7, %rd4;
	cvta.to.global.u64 	%rd8, %rd1;
	mov.u32 	%r3, %tid.x;
	mov.u32 	%r4, %tid.y;
	mov.u32 	%r5, %ctaid.x;
	mov.u32 	%r6, %ntid.x;
	mad.lo.s32 	%r7, %r5, %r6, %r3;
	mov.u32 	%r8, %ctaid.y;
	mov.u32 	%r9, %ntid.y;
	mad.lo.s32 	%r10, %r8, %r9, %r4;
	add.s32 	%r11, %r10, %r2;
	mad.lo.s32 	%r12, %r1, %r11, %r1;
	add.s32 	%r13, %r12, %r7;
	mad.lo.s32 	%r14, %r1, %r10, %r7;
	mul.wide.u32 	%rd9, %r10, 4;
	mov.u64 	%rd10, dvcpml_b_my_yp;
	add.s64 	%rd11, %rd10, %rd9;
	ld.const.f32 	%f1, [%rd11];
	mul.wide.s32 	%rd12, %r14, 4;
	add.s64 	%rd13, %rd8, %rd12;
	ld.global.f32 	%f2, [%rd13];
	mov.u64 	%rd14, dvcpml_a_my_yp;
	add.s64 	%rd15, %rd14, %rd9;
	ld.const.f32 	%f3, [%rd15];
	add.s32 	%r15, %r13, %r1;
	mul.wide.s32 	%rd16, %r15, 4;
	add.s64 	%rd17, %rd7, %rd16;
	ld.global.f32 	%f4, [%rd17];
	mul.wide.s32 	%rd18, %r13, 4;
	add.s64 	%rd19, %rd7, %rd18;
	ld.global.f32 	%f5, [%rd19];
	sub.f32 	%f6, %f4, %f5;
	mul.f32 	%f7, %f3, %f6;
	fma.rn.f32 	%f8, %f1, %f2, %f7;
	st.global.f32 	[%rd13], %f8;
	add.s64 	%rd20, %rd6, %rd18;
	ld.global.f32 	%f9, [%rd20];
	add.s64 	%rd21, %rd5, %rd12;
	ld.global.f32 	%f10, [%rd21];
	fma.rn.f32 	%f11, %f10, %f8, %f9;
	st.global.f32 	[%rd20], %f11;
	ret;

}
	// .globl	_Z41update_magnetic_fields_on_gpu_CPML_TMz_xnPfS_S_S_i
.visible .entry _Z41update_magnetic_fields_on_gpu_CPML_TMz_xnPfS_S_S_i(
	.param .u64 .ptr .align 1 _Z41update_magnetic_fields_on_gpu_CPML_TMz_xnPfS_S_S_i_param_0,
	.param .u64 .ptr .align 1 _Z41update_magnetic_fields_on_gpu_CPML_TMz_xnPfS_S_S_i_param_1,
	.param .u64 .ptr .align 1 _Z41update_magnetic_fields_on_gpu_CPML_TMz_xnPfS_S_S_i_param_2,
	.param .u64 .ptr .align 1 _Z41update_magnetic_fields_on_gpu_CPML_TMz_xnPfS_S_S_i_param_3,
	.param .u32 _Z41update_magnetic_fields_on_gpu_CPML_TMz_xnPfS_S_S_i_param_4
)
{
	.reg .b32 	%r<19>;
	.reg .b32 	%f<14>;
	.reg .b64 	%rd<20>;
	// demoted variable
	.shared .align 4 .b8 _ZZ41update_magnetic_fields_on_gpu_CPML_TMz_xnPfS_S_S_iE3sEz[2112];
	ld.param.u64 	%rd1, [_Z41update_magnetic_fields_on_gpu_CPML_TMz_xnPfS_S_S_i_param_0];
	ld.param.u64 	%rd2, [_Z41update_magnetic_fields_on_gpu_CPML_TMz_xnPfS_S_S_i_param_1];
	ld.param.u64 	%rd3, [_Z41update_magnetic_fields_on_gpu_CPML_TMz_xnPfS_S_S_i_param_2];
	ld.param.u64 	%rd4, [_Z41update_magnetic_fields_on_gpu_CPML_TMz_xnPfS_S_S_i_param_3];
	ld.param.u32 	%r1, [_Z41update_magnetic_fields_on_gpu_CPML_TMz_xnPfS_S_S_i_param_4];
	cvta.to.global.u64 	%rd5, %rd2;
	cvta.to.global.u64 	%rd6, %rd3;
	cvta.to.global.u64 	%rd7, %rd1;
	cvta.to.global.u64 	%rd8, %rd4;
	mov.u32 	%r2, %tid.x;
	mov.u32 	%r3, %tid.y;
	mov.u32 	%r4, %ctaid.x;
	mov.u32 	%r5, %ntid.x;
	mad.lo.s32 	%r6, %r4, %r5, %r2;
	mov.u32 	%r7, %ctaid.y;
	mov.u32 	%r8, %ntid.y;
	mad.lo.s32 	%r9, %r7, %r8, %r3;
	shl.b32 	%r10, %r9, 4;
	mad.lo.s32 	%r11, %r1, %r9, %r1;
	add.s32 	%r12, %r11, %r6;
	add.s32 	%r13, %r10, %r6;
	add.s32 	%r14, %r13, 16;
	mul.wide.s32 	%rd9, %r12, 4;
	add.s64 	%rd10, %rd8, %rd9;
	ld.global.f32 	%f1, [%rd10];
	mov.u32 	%r15, _ZZ41update_magnetic_fields_on_gpu_CPML_TMz_xnPfS_S_S_iE3sEz;
	mad.lo.s32 	%r16, %r3, 132, %r15;
	shl.b32 	%r17, %r2, 2;
	add.s32 	%r18, %r16, %r17;
	st.shared.f32 	[%r18], %f1;
	ld.global.f32 	%f2, [%rd10+64];
	st.shared.f32 	[%r18+64], %f2;
	bar.sync 	0;
	mul.wide.s32 	%rd11, %r6, 4;
	mov.u64 	%rd12, dvcpml_b_mx_xn;
	add.s64 	%rd13, %rd12, %rd11;
	ld.const.f32 	%f3, [%rd13];
	mul.wide.s32 	%rd14, %r14, 4;
	add.s64 	%rd15, %rd7, %rd14;
	ld.global.f32 	%f4, [%rd15];
	mov.u64 	%rd16, dvcpml_a_mx_xn;
	add.s64 	%rd17, %rd16, %rd11;
	ld.const.f32 	%f5, [%rd17];
	ld.shared.f32 	%f6, [%r18+4];
	ld.shared.f32 	%f7, [%r18];
	sub.f32 	%f8, %f6, %f7;
	mul.f32 	%f9, %f5, %f8;
	fma.rn.f32 	%f10, %f3, %f4, %f9;
	st.global.f32 	[%rd15], %f10;
	add.s64 	%rd18, %rd6, %rd9;
	ld.global.f32 	%f11, [%rd18];
	add.s64 	%rd19, %rd5, %rd14;
	ld.global.f32 	%f12, [%rd19];
	fma.rn.f32 	%f13, %f12, %f10, %f11;
	st.global.f32 	[%rd18], %f13;
	ret;

}
	// .globl	_Z41update_magnetic_fields_on_gpu_CPML_TMz_xpPfS_S_S_ii
.visible .entry _Z41update_magnetic_fields_on_gpu_CPML_TMz_xpPfS_S_S_ii(
	.param .u64 .ptr .align 1 _Z41update_magnetic_fields_on_gpu_CPML_TMz_xpPfS_S_S_ii_param_0,
	.param .u64 .ptr .align 1 _Z41update_magnetic_fields_on_gpu_CPML_TMz_xpPfS_S_S_ii_param_1,
	.param .u64 .ptr .align 1 _Z41update_magnetic_fields_on_gpu_CPML_TMz_xpPfS_S_S_ii_param_2,
	.param .u64 .ptr .align 1 _Z41update_magnetic_fields_on_gpu_CPML_TMz_xpPfS_S_S_ii_param_3,
	.param .u32 _Z41update_magnetic_fields_on_gpu_CPML_TMz_xpPfS_S_S_ii_param_4,
	.param .u32 _Z41update_magnetic_fields_on_gpu_CPML_TMz_xpPfS_S_S_ii_param_5
)
{
	.reg .b32 	%r<21>;
	.reg .b32 	%f<14>;
	.reg .b64 	%rd<20>;
	// demoted variable
	.shared .align 4 .b8 _ZZ41update_magnetic_fields_on_gpu_CPML_TMz_xpPfS_S_S_iiE3sEz[3136];
	ld.param.u64 	%rd1, [_Z41update_magnetic_fields_on_gpu_CPML_TMz_xpPfS_S_S_ii_param_0];
	ld.param.u64 	%rd2, [_Z41update_magnetic_fields_on_gpu_CPML_TMz_xpPfS_S_S_ii_param_1];
	ld.param.u64 	%rd3, [_Z41update_magnetic_fields_on_gpu_CPML_TMz_xpPfS_S_S_ii_param_2];
	ld.param.u64 	%rd4, [_Z41update_magnetic_fields_on_gpu_CPML_TMz_xpPfS_S_S_ii_param_3];
	ld.param.u32 	%r1, [_Z41update_magnetic_fields_on_gpu_CPML_TMz_xpPfS_S_S_ii_param_4];
	ld.param.u32 	%r2, [_Z41update_magnetic_fields_on_gpu_CPML_TMz_xpPfS_S_S_ii_param_5];
	cvta.to.global.u64 	%rd5, %rd2;
	cvta.to.global.u64 	%rd6, %rd3;
	cvta.to.global.u64 	%rd7, %rd1;
	cvta.to.global.u64 	%rd8, %rd4;
	mov.u32 	%r3, %tid.x;
	mov.u32 	%r4, %tid.y;
	mov.u32 	%r5, %ctaid.x;
	mov.u32 	%r6, %ntid.x;
	mad.lo.s32 	%r7, %r5, %r6, %r3;
	mov.u32 	%r8, %ctaid.y;
	mov.u32 	%r9, %ntid.y;
	mad.lo.s32 	%r10, %r8, %r9, %r4;
	mad.lo.s32 	%r11, %r1, %r10, %r1;
	add.s32 	%r12, %r11, %r7;
	add.s32 	%r13, %r12, %r2;
	shl.b32 	%r14, %r10, 5;
	add.s32 	%r15, %r7, %r14;
	add.s32 	%r16, %r15, 32;
	mul.wide.s32 	%rd9, %r13, 4;
	add.s64 	%rd10, %rd8, %rd9;
	ld.global.f32 	%f1, [%rd10];
	mov.u32 	%r17, _ZZ41update_magnetic_fields_on_gpu_CPML_TMz_xpPfS_S_S_iiE3sEz;
	mad.lo.s32 	%r18, %r4, 196, %r17;
	shl.b32 	%r19, %r3, 2;
	add.s32 	%r20, %r18, %r19;
	st.shared.f32 	[%r20], %f1;
	ld.global.f32 	%f2, [%rd10+64];
	st.shared.f32 	[%r20+64], %f2;
	bar.sync 	0;
	mul.wide.s32 	%rd11, %r7, 4;
	mov.u64 	%rd12, dvcpml_b_mx_xp;
	add.s64 	%rd13, %rd12, %rd11;
	ld.const.f32 	%f3, [%rd13];
	mul.wide.s32 	%rd14, %r16, 4;
	add.s64 	%rd15, %rd7, %rd14;
	ld.global.f32 	%f4, [%rd15];
	mov.u64 	%rd16, dvcpml_a_mx_xp;
	add.s64 	%rd17, %rd16, %rd11;
	ld.const.f32 	%f5, [%rd17];
	ld.shared.f32 	%f6, [%r20+4];
	ld.shared.f32 	%f7, [%r20];
	sub.f32 	%f8, %f6, %f7;
	mul.f32 	%f9, %f5, %f8;
	fma.rn.f32 	%f10, %f3, %f4, %f9;
	st.global.f32 	[%rd15], %f10;
	add.s64 	%rd18, %rd6, %rd9;
	ld.global.f32 	%f11, [%rd18];
	add.s64 	%rd19, %rd5, %rd14;
	ld.global.f32 	%f12, [%rd19];
	fma.rn.f32 	%f13, %f12, %f10, %f11;
	st.global.f32 	[%rd18], %f13;
	ret;

}
	// .globl	_Z41update_magnetic_fields_on_gpu_CPML_TMz_ynPfS_S_S_i
.visible .entry _Z41update_magnetic_fields_on_gpu_CPML_TMz_ynPfS_S_S_i(
	.param .u64 .ptr .align 1 _Z41update_magnetic_fields_on_gpu_CPML_TMz_ynPfS_S_S_i_param_0,
	.param .u64 .ptr .align 1 _Z41update_magnetic_fields_on_gpu_CPML_TMz_ynPfS_S_S_i_param_1,
	.param .u64 .ptr .align 1 _Z41update_magnetic_fields_on_gpu_CPML_TMz_ynPfS_S_S_i_param_2,
	.param .u64 .ptr .align 1 _Z41update_magnetic_fields_on_gpu_CPML_TMz_ynPfS_S_S_i_param_3,
	.param .u32 _Z41update_magnetic_fields_on_gpu_CPML_TMz_ynPfS_S_S_i_param_4
)
{
	.reg .b32 	%r<13>;
	.reg .b32 	%f<12>;
	.reg .b64 	%rd<22>;

	ld.param.u64 	%rd1, [_Z41update_magnetic_fields_on_gpu_CPML_TMz_ynPfS_S_S_i_param_0];
	ld.param.u64 	%rd2, [_Z41update_magnetic_fields_on_gpu_CPML_TMz_ynPfS_S_S_i_param_1];
	ld.param.u64 	%rd3, [_Z41update_magnetic_fields_on_gpu_CPML_TMz_ynPfS_S_S_i_param_2];
	ld.param.u64 	%rd4, [_Z41update_magnetic_fields_on_gpu_CPML_TMz_ynPfS_S_S_i_param_3];
	ld.param.u32 	%r1, [_Z41update_magnetic_fields_on_gpu_CPML_TMz_ynPfS_S_S_i_param_4];
	cvta.to.global.u64 	%rd5, %rd2;
	cvta.to.global.u64 	%rd6, %rd3;
	cvta.to.global.u64 	%rd7, %rd4;
	cvta.to.global.u64 	%rd8, %rd1;
	mov.u32 	%r2, %tid.x;
	mov.u32 	%r3, %tid.y;
	mov.u32 	%r4, %ctaid.x;
	mov.u32 	%r5, %ntid.x;
	mad.lo.s32 	%r6, %r4, %r5, %r2;
	mov.u32 	%r7, %ctaid.y;
	mov.u32 	%r8, %ntid.y;
	mad.lo.s32 	%r9, %r7, %r8, %r3;
	mad.lo.s32 	%r10, %r1, %r9, %r6;
	add.s32 	%r11, %r10, %r1;
	mul.wide.u32 	%rd9, %r9, 4;
	mov.u64 	%rd10, dvcpml_b_my_yn;
	add.s64 	%rd11, %rd10, %rd9;
	ld.const.f32 	%f1, [%rd11];
	mul.wide.s32 	%rd12, %r10, 4;
	add.s64 	%rd13, %rd8, %rd12;
	ld.global.f32 	%f2, [%rd13];
	mov.u64 	%rd14, dvcpml_a_my_yn;
	add.s64 	%rd15, %rd14, %rd9;
	ld.const.f32 	%f3, [%rd15];
	add.s32 	%r12, %r11, %r1;
	mul.wide.s32 	%rd16, %r12, 4;
	add.s64 	%rd17, %rd7, %rd16;
	ld.global.f32 	%f4, [%rd17];
	mul.wide.s32 	%rd18, %r11, 4;
	add.s64 	%rd19, %rd7, %rd18;
	ld.global.f32 	%f5, [%rd19];
	sub.f32 	%f6, %f4, %f5;
	mul.f32 	%f7, %f3, %f6;
	fma.rn.f32 	%f8, %f1, %f2, %f7;
	st.global.f32 	[%rd13], %f8;
	add.s64 	%rd20, %rd6, %rd18;
	ld.global.f32 	%f9, [%rd20];
	add.s64 	%rd21, %rd5, %rd12;
	ld.global.f32 	%f10, [%rd21];
	fma.rn.f32 	%f11, %f10, %f8, %f9;
	st.global.f32 	[%rd20], %f11;
	ret;

}
	// .globl	_Z41update_magnetic_fields_on_gpu_CPML_TMz_ypPfS_S_S_ii
.visible .entry _Z41update_magnetic_fields_on_gpu_CPML_TMz_ypPfS_S_S_ii(
	.param .u64 .ptr .align 1 _Z41update_magnetic_fields_on_gpu_CPML_TMz_ypPfS_S_S_ii_param_0,
	.param .u64 .ptr .align 1 _Z41update_magnetic_fields_on_gpu_CPML_TMz_ypPfS_S_S_ii_param_1,
	.param .u64 .ptr .align 1 _Z41update_magnetic_fields_on_gpu_CPML_TMz_ypPfS_S_S_ii_param_2,
	.param .u64 .ptr .align 1 _Z41update_magnetic_fields_on_gpu_CPML_TMz_ypPfS_S_S_ii_param_3,
	.param .u32 _Z41update_magnetic_fields_on_gpu_CPML_TMz_ypPfS_S_S_ii_param_4,
	.param .u32 _Z41update_magnetic_fields_on_gpu_CPML_TMz_ypPfS_S_S_ii_param_5
)
{
	.reg .b32 	%r<16>;
	.reg .b32 	%f<12>;
	.reg .b64 	%rd<22>;

	ld.param.u64 	%rd1, [_Z41update_magnetic_fields_on_gpu_CPML_TMz_ypPfS_S_S_ii_param_0];
	ld.param.u64 	%rd2, [_Z41update_magnetic_fields_on_gpu_CPML_TMz_ypPfS_S_S_ii_param_1];
	ld.param.u64 	%rd3, [_Z41update_magnetic_fields_on_gpu_CPML_TMz_ypPfS_S_S_ii_param_2];
	ld.param.u64 	%rd4, [_Z41update_magnetic_fields_on_gpu_CPML_TMz_ypPfS_S_S_ii_param_3];
	ld.param.u32 	%r1, [_Z41update_magnetic_fields_on_gpu_CPML_TMz_ypPfS_S_S_ii_param_4];
	ld.param.u32 	%r2, [_Z41update_magnetic_fields_on_gpu_CPML_TMz_ypPfS_S_S_ii_param_5];
	cvta.to.global.u64 	%rd5, %rd2;
	cvta.to.global.u64 	%rd6, %rd3;
	cvta.to.global.u64 	%rd7, %rd4;
	cvta.to.global.u64 	%rd8, %rd1;
	mov.u32 	%r3, %tid.x;
	mov.u32 	%r4, %tid.y;
	mov.u32 	%r5, %ctaid.x;
	mov.u32 	%r6, %ntid.x;
	mad.lo.s32 	%r7, %r5, %r6, %r3;
	mov.u32 	%r8, %ctaid.y;
	mov.u32 	%r9, %ntid.y;
	mad.lo.s32 	%r10, %r8, %r9, %r4;
	add.s32 	%r11, %r10, %r2;
	mad.lo.s32 	%r12, %r1, %r11, %r1;
	add.s32 	%r13, %r12, %r7;
	mad.lo.s32 	%r14, %r1, %r10, %r7;
	mul.wide.u32 	%rd9, %r10, 4;
	mov.u64 	%rd10, dvcpml_b_my_yp;
	add.s64 	%rd11, %rd10, %rd9;
	ld.const.f32 	%f1, [%rd11];
	mul.wide.s32 	%rd12, %r14, 4;
	add.s64 	%rd13, %rd8, %rd12;
	ld.global.f32 	%f2, [%rd13];
	mov.u64 	%rd14, dvcpml_a_my_yp;
	add.s64 	%rd15, %rd14, %rd9;
	ld.const.f32 	%f3, [%rd15];
	add.s32 	%r15, %r13, %r1;
	mul.wide.s32 	%rd16, %r15, 4;
	add.s64 	%rd17, %rd7, %rd16;
	ld.global.f32 	%f4, [%rd17];
	mul.wide.s32 	%rd18, %r13, 4;
	add.s64 	%rd19, %rd7, %rd18;
	ld.global.f32 	%f5, [%rd19];
	sub.f32 	%f6, %f4, %f5;
	mul.f32 	%f7, %f3, %f6;
	fma.rn.f32 	%f8, %f1, %f2, %f7;
	st.global.f32 	[%rd13], %f8;
	add.s64 	%rd20, %rd6, %rd18;
	ld.global.f32 	%f9, [%rd20];
	add.s64 	%rd21, %rd5, %rd12;
	ld.global.f32 	%f10, [%rd21];
	fma.rn.f32 	%f11, %f10, %f8, %f9;
	st.global.f32 	[%rd20], %f11;
	ret;

}
	// .globl	_Z41update_electric_fields_on_gpu_CPML_TEz_xnPfS_S_S_i
.visible .entry _Z41update_electric_fields_on_gpu_CPML_TEz_xnPfS_S_S_i(
	.param .u64 .ptr .align 1 _Z41update_electric_fields_on_gpu_CPML_TEz_xnPfS_S_S_i_param_0,
	.param .u64 .ptr .align 1 _Z41update_electric_fields_on_gpu_CPML_TEz_xnPfS_S_S_i_param_1,
	.param .u64 .ptr .align 1 _Z41update_electric_fields_on_gpu_CPML_TEz_xnPfS_S_S_i_param_2,
	.param .u64 .ptr .align 1 _Z41update_electric_fields_on_gpu_CPML_TEz_xnPfS_S_S_i_param_3,
	.param .u32 _Z41update_electric_fields_on_gpu_CPML_TEz_xnPfS_S_S_i_param_4
)
{
	.reg .b32 	%r<19>;
	.reg .b32 	%f<14>;
	.reg .b64 	%rd<20>;
	// demoted variable
	.shared .align 4 .b8 _ZZ41update_electric_fields_on_gpu_CPML_TEz_xnPfS_S_S_iE3sHz[2112];
	ld.param.u64 	%rd1, [_Z41update_electric_fields_on_gpu_CPML_TEz_xnPfS_S_S_i_param_0];
	ld.param.u64 	%rd2, [_Z41update_electric_fields_on_gpu_CPML_TEz_xnPfS_S_S_i_param_1];
	ld.param.u64 	%rd3, [_Z41update_electric_fields_on_gpu_CPML_TEz_xnPfS_S_S_i_param_2];
	ld.param.u64 	%rd4, [_Z41update_electric_fields_on_gpu_CPML_TEz_xnPfS_S_S_i_param_3];
	ld.param.u32 	%r1, [_Z41update_electric_fields_on_gpu_CPML_TEz_xnPfS_S_S_i_param_4];
	cvta.to.global.u64 	%rd5, %rd2;
	cvta.to.global.u64 	%rd6, %rd3;
	cvta.to.global.u64 	%rd7, %rd1;
	cvta.to.global.u64 	%rd8, %rd4;
	mov.u32 	%r2, %tid.x;
	mov.u32 	%r3, %tid.y;
	mov.u32 	%r4, %ctaid.x;
	mov.u32 	%r5, %ntid.x;
	mad.lo.s32 	%r6, %r4, %r5, %r2;
	mov.u32 	%r7, %ctaid.y;
	mov.u32 	%r8, %ntid.y;
	mad.lo.s32 	%r9, %r7, %r8, %r3;
	shl.b32 	%r10, %r9, 4;
	mad.lo.s32 	%r11, %r1, %r9, %r1;
	add.s32 	%r12, %r11, %r6;
	add.s32 	%r13, %r10, %r6;
	add.s32 	%r14, %r13, 16;
	mul.wide.s32 	%rd9, %r12, 4;
	add.s64 	%rd10, %rd8, %rd9;
	ld.global.f32 	%f1, [%rd10+-64];
	mov.u32 	%r15, _ZZ41update_electric_fields_on_gpu_CPML_TEz_xnPfS_S_S_iE3sHz;
	mad.lo.s32 	%r16, %r3, 132, %r15;
	shl.b32 	%r17, %r2, 2;
	add.s32 	%r18, %r16, %r17;
	st.shared.f32 	[%r18], %f1;
	ld.global.f32 	%f2, [%rd10];
	st.shared.f32 	[%r18+64], %f2;
	bar.sync 	0;
	mul.wide.s32 	%rd11, %r6, 4;
	mov.u64 	%rd12, dvcpml_b_ex_xn;
	add.s64 	%rd13, %rd12, %rd11;
	ld.const.f32 	%f3, [%rd13];
	mul.wide.s32 	%rd14, %r14, 4;
	add.s64 	%rd15, %rd7, %rd14;
	ld.global.f32 	%f4, [%rd15];
	mov.u64 	%rd16, dvcpml_a_ex_xn;
	add.s64 	%rd17, %rd16, %rd11;
	ld.const.f32 	%f5, [%rd17];
	ld.shared.f32 	%f6, [%r18+64];
	ld.shared.f32 	%f7, [%r18+60];
	sub.f32 	%f8, %f6, %f7;
	mul.f32 	%f9, %f5, %f8;
	fma.rn.f32 	%f10, %f3, %f4, %f9;
	st.global.f32 	[%rd15], %f10;
	add.s64 	%rd18, %rd6, %rd9;
	ld.global.f32 	%f11, [%rd18];
	add.s64 	%rd19, %rd5, %rd14;
	ld.global.f32 	%f12, [%rd19];
	fma.rn.f32 	%f13, %f12, %f10, %f11;
	st.global.f32 	[%rd18], %f13;
	ret;

}
	// .globl	_Z41update_electric_fields_on_gpu_CPML_TEz_xpPfS_S_S_ii
.visible .entry _Z41update_electric_fields_on_gpu_CPML_TEz_xpPfS_S_S_ii(
	.param .u64 .ptr .align 1 _Z41update_electric_fields_on_gpu_CPML_TEz_xpPfS_S_S_ii_param_0,
	.param .u64 .ptr .align 1 _Z41update_electric_fields_on_gpu_CPML_TEz_xpPfS_S_S_ii_param_1,
	.param .u64 .ptr .align 1 _Z41update_electric_fields_on_gpu_CPML_TEz_xpPfS_S_S_ii_param_2,
	.param .u64 .ptr .align 1 _Z41update_electric_fields_on_gpu_CPML_TEz_xpPfS_S_S_ii_param_3,
	.param .u32 _Z41update_electric_fields_on_gpu_CPML_TEz_xpPfS_S_S_ii_param_4,
	.param .u32 _Z41update_electric_fields_on_gpu_CPML_TEz_xpPfS_S_S_ii_param_5
)
{
	.reg .b32 	%r<21>;
	.reg .b32 	%f<14>;
	.reg .b64 	%rd<20>;
	// demoted variable
	.shared .align 4 .b8 _ZZ41update_electric_fields_on_gpu_CPML_TEz_xpPfS_S_S_iiE3sHz[3136];
	ld.param.u64 	%rd1, [_Z41update_electric_fields_on_gpu_CPML_TEz_xpPfS_S_S_ii_param_0];
	ld.param.u64 	%rd2, [_Z41update_electric_fields_on_gpu_CPML_TEz_xpPfS_S_S_ii_param_1];
	ld.param.u64 	%rd3, [_Z41update_electric_fields_on_gpu_CPML_TEz_xpPfS_S_S_ii_param_2];
	ld.param.u64 	%rd4, [_Z41update_electric_fields_on_gpu_CPML_TEz_xpPfS_S_S_ii_param_3];
	ld.param.u32 	%r1, [_Z41update_electric_fields_on_gpu_CPML_TEz_xpPfS_S_S_ii_param_4];
	ld.param.u32 	%r2, [_Z41update_electric_fields_on_gpu_CPML_TEz_xpPfS_S_S_ii_param_5];
	cvta.to.global.u64 	%rd5, %rd2;
	cvta.to.global.u64 	%rd6, %rd3;
	cvta.to.global.u64 	%rd7, %rd1;
	cvta.to.global.u64 	%rd8, %rd4;
	mov.u32 	%r3, %tid.x;
	mov.u32 	%r4, %tid.y;
	mov.u32 	%r5, %ctaid.x;
	mov.u32 	%r6, %ntid.x;
	mad.lo.s32 	%r7, %r5, %r6, %r3;
	mov.u32 	%r8, %ctaid.y;
	mov.u32 	%r9, %ntid.y;
	mad.lo.s32 	%r10, %r8, %r9, %r4;
	mad.lo.s32 	%r11, %r1, %r10, %r1;
	add.s32 	%r12, %r11, %r7;
	add.s32 	%r13, %r12, %r2;
	shl.b32 	%r14, %r10, 5;
	add.s32 	%r15, %r7, %r14;
	add.s32 	%r16, %r15, 32;
	mul.wide.s32 	%rd9, %r13, 4;
	add.s64 	%rd10, %rd8, %rd9;
	ld.global.f32 	%f1, [%rd10+-64];
	mov.u32 	%r17, _ZZ41update_electric_fields_on_gpu_CPML_TEz_xpPfS_S_S_iiE3sHz;
	mad.lo.s32 	%r18, %r4, 196, %r17;
	shl.b32 	%r19, %r3, 2;
	add.s32 	%r20, %r18, %r19;
	st.shared.f32 	[%r20], %f1;
	ld.global.f32 	%f2, [%rd10];
	st.shared.f32 	[%r20+64], %f2;
	bar.sync 	0;
	mul.wide.s32 	%rd11, %r7, 4;
	mov.u64 	%rd12, dvcpml_b_ex_xp;
	add.s64 	%rd13, %rd12, %rd11;
	ld.const.f32 	%f3, [%rd13];
	mul.wide.s32 	%rd14, %r16, 4;
	add.s64 	%rd15, %rd7, %rd14;
	ld.global.f32 	%f4, [%rd15];
	mov.u64 	%rd16, dvcpml_a_ex_xp;
	add.s64 	%rd17, %rd16, %rd11;
	ld.const.f32 	%f5, [%rd17];
	ld.shared.f32 	%f6, [%r20+64];
	ld.shared.f32 	%f7, [%r20+60];
	sub.f32 	%f8, %f6, %f7;
	mul.f32 	%f9, %f5, %f8;
	fma.rn.f32 	%f10, %f3, %f4, %f9;
	st.global.f32 	[%rd15], %f10;
	add.s64 	%rd18, %rd6, %rd9;
	ld.global.f32 	%f11, [%rd18];
	add.s64 	%rd19, %rd5, %rd14;
	ld.global.f32 	%f12, [%rd19];
	fma.rn.f32 	%f13, %f12, %f10, %f11;
	st.global.f32 	[%rd18], %f13;
	ret;

}
	// .globl	_Z41update_electric_fields_on_gpu_CPML_TEz_ynPfS_S_S_i
.visible .entry _Z41update_electric_fields_on_gpu_CPML_TEz_ynPfS_S_S_i(
	.param .u64 .ptr .align 1 _Z41update_electric_fields_on_gpu_CPML_TEz_ynPfS_S_S_i_param_0,
	.param .u64 .ptr .align 1 _Z41update_electric_fields_on_gpu_CPML_TEz_ynPfS_S_S_i_param_1,
	.param .u64 .ptr .align 1 _Z41update_electric_fields_on_gpu_CPML_TEz_ynPfS_S_S_i_param_2,
	.param .u64 .ptr .align 1 _Z41update_electric_fields_on_gpu_CPML_TEz_ynPfS_S_S_i_param_3,
	.param .u32 _Z41update_electric_fields_on_gpu_CPML_TEz_ynPfS_S_S_i_param_4
)
{
	.reg .b32 	%r<12>;
	.reg .b32 	%f<12>;
	.reg .b64 	%rd<21>;

	ld.param.u64 	%rd1, [_Z41update_electric_fields_on_gpu_CPML_TEz_ynPfS_S_S_i_param_0];
	ld.param.u64 	%rd2, [_Z41update_electric_fields_on_gpu_CPML_TEz_ynPfS_S_S_i_param_1];
	ld.param.u64 	%rd3, [_Z41update_electric_fields_on_gpu_CPML_TEz_ynPfS_S_S_i_param_2];
	ld.param.u64 	%rd4, [_Z41update_electric_fields_on_gpu_CPML_TEz_ynPfS_S_S_i_param_3];
	ld.param.u32 	%r1, [_Z41update_electric_fields_on_gpu_CPML_TEz_ynPfS_S_S_i_param_4];
	cvta.to.global.u64 	%rd5, %rd2;
	cvta.to.global.u64 	%rd6, %rd3;
	cvta.to.global.u64 	%rd7, %rd4;
	cvta.to.global.u64 	%rd8, %rd1;
	mov.u32 	%r2, %tid.x;
	mov.u32 	%r3, %tid.y;
	mov.u32 	%r4, %ctaid.x;
	mov.u32 	%r5, %ntid.x;
	mad.lo.s32 	%r6, %r4, %r5, %r2;
	mov.u32 	%r7, %ctaid.y;
	mov.u32 	%r8, %ntid.y;
	mad.lo.s32 	%r9, %r7, %r8, %r3;
	mad.lo.s32 	%r10, %r1, %r9, %r6;
	add.s32 	%r11, %r10, %r1;
	mul.wide.u32 	%rd9, %r9, 4;
	mov.u64 	%rd10, dvcpml_b_ey_yn;
	add.s64 	%rd11, %rd10, %rd9;
	ld.const.f32 	%f1, [%rd11];
	mul.wide.s32 	%rd12, %r10, 4;
	add.s64 	%rd13, %rd8, %rd12;
	ld.global.f32 	%f2, [%rd13];
	mov.u64 	%rd14, dvcpml_a_ey_yn;
	add.s64 	%rd15, %rd14, %rd9;
	ld.const.f32 	%f3, [%rd15];
	mul.wide.s32 	%rd16, %r11, 4;
	add.s64 	%rd17, %rd7, %rd16;
	ld.global.f32 	%f4, [%rd17];
	add.s64 	%rd18, %rd7, %rd12;
	ld.global.f32 	%f5, [%rd18];
	sub.f32 	%f6, %f4, %f5;
	mul.f32 	%f7, %f3, %f6;
	fma.rn.f32 	%f8, %f1, %f2, %f7;
	st.global.f32 	[%rd13], %f8;
	add.s64 	%rd19, %rd6, %rd16;
	ld.global.f32 	%f9, [%rd19];
	add.s64 	%rd20, %rd5, %rd12;
	ld.global.f32 	%f10, [%rd20];
	fma.rn.f32 	%f11, %f10, %f8, %f9;
	st.global.f32 	[%rd19], %f11;
	ret;

}
	// .globl	_Z41update_electric_fields_on_gpu_CPML_TEz_ypPfS_S_S_ii
.visible .entry _Z41update_electric_fields_on_gpu_CPML_TEz_ypPfS_S_S_ii(
	.param .u64 .ptr .align 1 _Z41update_electric_fields_on_gpu_CPML_TEz_ypPfS_S_S_ii_param_0,
	.param .u64 .ptr .align 1 _Z41update_electric_fields_on_gpu_CPML_TEz_ypPfS_S_S_ii_param_1,
	.param .u64 .ptr .align 1 _Z41update_electric_fields_on_gpu_CPML_TEz_ypPfS_S_S_ii_param_2,
	.param .u64 .ptr .align 1 _Z41update_electric_fields_on_gpu_CPML_TEz_ypPfS_S_S_ii_param_3,
	.param .u32 _Z41update_electric_fields_on_gpu_CPML_TEz_ypPfS_S_S_ii_param_4,
	.param .u32 _Z41update_electric_fields_on_gpu_CPML_TEz_ypPfS_S_S_ii_param_5
)
{
	.reg .b32 	%r<17>;
	.reg .b32 	%f<12>;
	.reg .b64 	%rd<22>;

	ld.param.u64 	%rd1, [_Z41update_electric_fields_on_gpu_CPML_TEz_ypPfS_S_S_ii_param_0];
	ld.param.u64 	%rd2, [_Z41update_electric_fields_on_gpu_CPML_TEz_ypPfS_S_S_ii_param_1];
	ld.param.u64 	%rd3, [_Z41update_electric_fields_on_gpu_CPML_TEz_ypPfS_S_S_ii_param_2];
	ld.param.u64 	%rd4, [_Z41update_electric_fields_on_gpu_CPML_TEz_ypPfS_S_S_ii_param_3];
	ld.param.u32 	%r1, [_Z41update_electric_fields_on_gpu_CPML_TEz_ypPfS_S_S_ii_param_4];
	ld.param.u32 	%r2, [_Z41update_electric_fields_on_gpu_CPML_TEz_ypPfS_S_S_ii_param_5];
	cvta.to.global.u64 	%rd5, %rd2;
	cvta.to.global.u64 	%rd6, %rd3;
	cvta.to.global.u64 	%rd7, %rd4;
	cvta.to.global.u64 	%rd8, %rd1;
	mov.u32 	%r3, %tid.x;
	mov.u32 	%r4, %tid.y;
	mov.u32 	%r5, %ctaid.x;
	mov.u32 	%r6, %ntid.x;
	mad.lo.s32 	%r7, %r5, %r6, %r3;
	mov.u32 	%r8, %ctaid.y;
	mov.u32 	%r9, %ntid.y;
	mad.lo.s32 	%r10, %r8, %r9, %r4;
	add.s32 	%r11, %r10, %r2;
	mul.lo.s32 	%r12, %r1, %r11;
	add.s32 	%r13, %r12, %r1;
	add.s32 	%r14, %r13, %r7;
	mad.lo.s32 	%r15, %r1, %r10, %r7;
	mul.wide.u32 	%rd9, %r10, 4;
	mov.u64 	%rd10, dvcpml_b_ey_yp;
	add.s64 	%rd11, %rd10, %rd9;
	ld.const.f32 	%f1, [%rd11];
	mul.wide.s32 	%rd12, %r15, 4;
	add.s64 	%rd13, %rd8, %rd12;
	ld.global.f32 	%f2, [%rd13];
	mov.u64 	%rd14, dvcpml_a_ey_yp;
	add.s64 	%rd15, %rd14, %rd9;
	ld.const.f32 	%f3, [%rd15];
	mul.wide.s32 	%rd16, %r14, 4;
	add.s64 	%rd17, %rd7, %rd16;
	ld.global.f32 	%f4, [%rd17];
	add.s32 	%r16, %r7, %r12;
	mul.wide.s32 	%rd18, %r16, 4;
	add.s64 	%rd19, %rd7, %rd18;
	ld.global.f32 	%f5, [%rd19];
	sub.f32 	%f6, %f4, %f5;
	mul.f32 	%f7, %f3, %f6;
	fma.rn.f32 	%f8, %f1, %f2, %f7;
	st.global.f32 	[%rd13], %f8;
	add.s64 	%rd20, %rd6, %rd16;
	ld.global.f32 	%f9, [%rd20];
	add.s64 	%rd21, %rd5, %rd12;
	ld.global.f32 	%f10, [%rd21];
	fma.rn.f32 	%f11, %f10, %f8, %f9;
	st.global.f32 	[%rd20], %f11;
	ret;

}
	// .globl	_Z41update_electric_fields_on_gpu_CPML_TMz_xnPfS_S_S_i
.visible .entry _Z41update_electric_fields_on_gpu_CPML_TMz_xnPfS_S_S_i(
	.param .u64 .ptr .align 1 _Z41update_electric_fields_on_gpu_CPML_TMz_xnPfS_S_S_i_param_0,
	.param .u64 .ptr .align 1 _Z41update_electric_fields_on_gpu_CPML_TMz_xnPfS_S_S_i_param_1,
	.param .u64 .ptr .align 1 _Z41update_electric_fields_on_gpu_CPML_TMz_xnPfS_S_S_i_param_2,
	.param .u64 .ptr .align 1 _Z41update_electric_fields_on_gpu_CPML_TMz_xnPfS_S_S_i_param_3,
	.param .u32 _Z41update_electric_fields_on_gpu_CPML_TMz_xnPfS_S_S_i_param_4
)
{
	.reg .b32 	%r<19>;
	.reg .b32 	%f<14>;
	.reg .b64 	%rd<20>;
	// demoted variable
	.shared .align 4 .b8 _ZZ41update_electric_fields_on_gpu_CPML_TMz_xnPfS_S_S_iE3sHy[2112];
	ld.param.u64 	%rd1, [_Z41update_electric_fields_on_gpu_CPML_TMz_xnPfS_S_S_i_param_0];
	ld.param.u64 	%rd2, [_Z41update_electric_fields_on_gpu_CPML_TMz_xnPfS_S_S_i_param_1];
	ld.param.u64 	%rd3, [_Z41update_electric_fields_on_gpu_CPML_TMz_xnPfS_S_S_i_param_2];
	ld.param.u64 	%rd4, [_Z41update_electric_fields_on_gpu_CPML_TMz_xnPfS_S_S_i_param_3];
	ld.param.u32 	%r1, [_Z41update_electric_fields_on_gpu_CPML_TMz_xnPfS_S_S_i_param_4];
	cvta.to.global.u64 	%rd5, %rd2;
	cvta.to.global.u64 	%rd6, %rd3;
	cvta.to.global.u64 	%rd7, %rd1;
	cvta.to.global.u64 	%rd8, %rd4;
	mov.u32 	%r2, %tid.x;
	mov.u32 	%r3, %tid.y;
	mov.u32 	%r4, %ctaid.x;
	mov.u32 	%r5, %ntid.x;
	mad.lo.s32 	%r6, %r4, %r5, %r2;
	mov.u32 	%r7, %ctaid.y;
	mov.u32 	%r8, %ntid.y;
	mad.lo.s32 	%r9, %r7, %r8, %r3;
	shl.b32 	%r10, %r9, 4;
	mad.lo.s32 	%r11, %r1, %r9, %r1;
	add.s32 	%r12, %r11, %r6;
	add.s32 	%r13, %r10, %r6;
	add.s32 	%r14, %r13, 16;
	mul.wide.s32 	%rd9, %r12, 4;
	add.s64 	%rd10, %rd8, %rd9;
	ld.global.f32 	%f1, [%rd10+-64];
	mov.u32 	%r15, _ZZ41update_electric_fields_on_gpu_CPML_TMz_xnPfS_S_S_iE3sHy;
	mad.lo.s32 	%r16, %r3, 132, %r15;
	shl.b32 	%r17, %r2, 2;
	add.s32 	%r18, %r16, %r17;
	st.shared.f32 	[%r18], %f1;
	ld.global.f32 	%f2, [%rd10];
	st.shared.f32 	[%r18+64], %f2;
	bar.sync 	0;
	mul.wide.s32 	%rd11, %r6, 4;
	mov.u64 	%rd12, dvcpml_b_ex_xn;
	add.s64 	%rd13, %rd12, %rd11;
	ld.const.f32 	%f3, [%rd13];
	mul.wide.s32 	%rd14, %r14, 4;
	add.s64 	%rd15, %rd7, %rd14;
	ld.global.f32 	%f4, [%rd15];
	mov.u64 	%rd16, dvcpml_a_ex_xn;
	add.s64 	%rd17, %rd16, %rd11;
	ld.const.f32 	%f5, [%rd17];
	ld.shared.f32 	%f6, [%r18+64];
	ld.shared.f32 	%f7, [%r18+60];
	sub.f32 	%f8, %f6, %f7;
	mul.f32 	%f9, %f5, %f8;
	fma.rn.f32 	%f10, %f3, %f4, %f9;
	st.global.f32 	[%rd15], %f10;
	add.s64 	%rd18, %rd6, %rd9;
	ld.global.f32 	%f11, [%rd18];
	add.s64 	%rd19, %rd5, %rd14;
	ld.global.f32 	%f12, [%rd19];
	fma.rn.f32 	%f13, %f12, %f10, %f11;
	st.global.f32 	[%rd18], %f13;
	ret;

}
	// .globl	_Z41update_electric_fields_on_gpu_CPML_TMz_xpPfS_S_S_ii
.visible .entry _Z41update_electric_fields_on_gpu_CPML_TMz_xpPfS_S_S_ii(
	.param .u64 .ptr .align 1 _Z41update_electric_fields_on_gpu_CPML_TMz_xpPfS_S_S_ii_param_0,
	.param .u64 .ptr .align 1 _Z41update_electric_fields_on_gpu_CPML_TMz_xpPfS_S_S_ii_param_1,
	.param .u64 .ptr .align 1 _Z41update_electric_fields_on_gpu_CPML_TMz_xpPfS_S_S_ii_param_2,
	.param .u64 .ptr .align 1 _Z41update_electric_fields_on_gpu_CPML_TMz_xpPfS_S_S_ii_param_3,
	.param .u32 _Z41update_electric_fields_on_gpu_CPML_TMz_xpPfS_S_S_ii_param_4,
	.param .u32 _Z41update_electric_fields_on_gpu_CPML_TMz_xpPfS_S_S_ii_param_5
)
{
	.reg .b32 	%r<21>;
	.reg .b32 	%f<14>;
	.reg .b64 	%rd<20>;
	// demoted variable
	.shared .align 4 .b8 _ZZ41update_electric_fields_on_gpu_CPML_TMz_xpPfS_S_S_iiE3sHy[3136];
	ld.param.u64 	%rd1, [_Z41update_electric_fields_on_gpu_CPML_TMz_xpPfS_S_S_ii_param_0];
	ld.param.u64 	%rd2, [_Z41update_electric_fields_on_gpu_CPML_TMz_xpPfS_S_S_ii_param_1];
	ld.param.u64 	%rd3, [_Z41update_electric_fields_on_gpu_CPML_TMz_xpPfS_S_S_ii_param_2];
	ld.param.u64 	%rd4, [_Z41update_electric_fields_on_gpu_CPML_TMz_xpPfS_S_S_ii_param_3];
	ld.param.u32 	%r1, [_Z41update_electric_fields_on_gpu_CPML_TMz_xpPfS_S_S_ii_param_4];
	ld.param.u32 	%r2, [_Z41update_electric_fields_on_gpu_CPML_TMz_xpPfS_S_S_ii_param_5];
	cvta.to.global.u64 	%rd5, %rd2;
	cvta.to.global.u64 	%rd6, %rd3;
	cvta.to.global.u64 	%rd7, %rd1;
	cvta.to.global.u64 	%rd8, %rd4;
	mov.u32 	%r3, %tid.x;
	mov.u32 	%r4, %tid.y;
	mov.u32 	%r5, %ctaid.x;
	mov.u32 	%r6, %ntid.x;
	mad.lo.s32 	%r7, %r5, %r6, %r3;
	mov.u32 	%r8, %ctaid.y;
	mov.u32 	%r9, %ntid.y;
	mad.lo.s32 	%r10, %r8, %r9, %r4;
	mad.lo.s32 	%r11, %r1, %r10, %r1;
	add.s32 	%r12, %r11, %r7;
	add.s32 	%r13, %r12, %r2;
	shl.b32 	%r14, %r10, 5;
	add.s32 	%r15, %r7, %r14;
	add.s32 	%r16, %r15, 32;
	mul.wide.s32 	%rd9, %r13, 4;
	add.s64 	%rd10, %rd8, %rd9;
	ld.global.f32 	%f1, [%rd10+-64];
	mov.u32 	%r17, _ZZ41update_electric_fields_on_gpu_CPML_TMz_xpPfS_S_S_iiE3sHy;
	mad.lo.s32 	%r18, %r4, 196, %r17;
	shl.b32 	%r19, %r3, 2;
	add.s32 	%r20, %r18, %r19;
	st.shared.f32 	[%r20], %f1;
	ld.global.f32 	%f2, [%rd10];
	st.shared.f32 	[%r20+64], %f2;
	bar.sync 	0;
	mul.wide.s32 	%rd11, %r7, 4;
	mov.u64 	%rd12, dvcpml_b_ex_xp;
	add.s64 	%rd13, %rd12, %rd11;
	ld.const.f32 	%f3, [%rd13];
	mul.wide.s32 	%rd14, %r16, 4;
	add.s64 	%rd15, %rd7, %rd14;
	ld.global.f32 	%f4, [%rd15];
	mov.u64 	%rd16, dvcpml_a_ex_xp;
	add.s64 	%rd17, %rd16, %rd11;
	ld.const.f32 	%f5, [%rd17];
	ld.shared.f32 	%f6, [%r20+64];
	ld.shared.f32 	%f7, [%r20+60];
	sub.f32 	%f8, %f6, %f7;
	mul.f32 	%f9, %f5, %f8;
	fma.rn.f32 	%f10, %f3, %f4, %f9;
	st.global.f32 	[%rd15], %f10;
	add.s64 	%rd18, %rd6, %rd9;
	ld.global.f32 	%f11, [%rd18];
	add.s64 	%rd19, %rd5, %rd14;
	ld.global.f32 	%f12, [%rd19];
	fma.rn.f32 	%f13, %f12, %f10, %f11;
	st.global.f32 	[%rd18], %f13;
	ret;

}
	// .globl	_Z41update_electric_fields_on_gpu_CPML_TMz_ynPfS_S_S_i
.visible .entry _Z41update_electric_fields_on_gpu_CPML_TMz_ynPfS_S_S_i(
	.param .u64 .ptr .align 1 _Z41update_electric_fields_on_gpu_CPML_TMz_ynPfS_S_S_i_param_0,
	.param .u64 .ptr .align 1 _Z41update_electric_fields_on_gpu_CPML_TMz_ynPfS_S_S_i_param_1,
	.param .u64 .ptr .align 1 _Z41update_electric_fields_on_gpu_CPML_TMz_ynPfS_S_S_i_param_2,
	.param .u64 .ptr .align 1 _Z41update_electric_fields_on_gpu_CPML_TMz_ynPfS_S_S_i_param_3,
	.param .u32 _Z41update_electric_fields_on_gpu_CPML_TMz_ynPfS_S_S_i_param_4
)
{
	.reg .b32 	%r<12>;
	.reg .b32 	%f<12>;
	.reg .b64 	%rd<21>;

	ld.param.u64 	%rd1, [_Z41update_electric_fields_on_gpu_CPML_TMz_ynPfS_S_S_i_param_0];
	ld.param.u64 	%rd2, [_Z41update_electric_fields_on_gpu_CPML_TMz_ynPfS_S_S_i_param_1];
	ld.param.u64 	%rd3, [_Z41update_electric_fields_on_gpu_CPML_TMz_ynPfS_S_S_i_param_2];
	ld.param.u64 	%rd4, [_Z41update_electric_fields_on_gpu_CPML_TMz_ynPfS_S_S_i_param_3];
	ld.param.u32 	%r1, [_Z41update_electric_fields_on_gpu_CPML_TMz_ynPfS_S_S_i_param_4];
	cvta.to.global.u64 	%rd5, %rd2;
	cvta.to.global.u64 	%rd6, %rd3;
	cvta.to.global.u64 	%rd7, %rd4;
	cvta.to.global.u64 	%rd8, %rd1;
	mov.u32 	%r2, %tid.x;
	mov.u32 	%r3, %tid.y;
	mov.u32 	%r4, %ctaid.x;
	mov.u32 	%r5, %ntid.x;
	mad.lo.s32 	%r6, %r4, %r5, %r2;
	mov.u32 	%r7, %ctaid.y;
	mov.u32 	%r8, %ntid.y;
	mad.lo.s32 	%r9, %r7, %r8, %r3;
	mad.lo.s32 	%r10, %r1, %r9, %r6;
	add.s32 	%r11, %r10, %r1;
	mul.wide.u32 	%rd9, %r9, 4;
	mov.u64 	%rd10, dvcpml_b_ey_yn;
	add.s64 	%rd11, %rd10, %rd9;
	ld.const.f32 	%f1, [%rd11];
	mul.wide.s32 	%rd12, %r10, 4;
	add.s64 	%rd13, %rd8, %rd12;
	ld.global.f32 	%f2, [%rd13];
	mov.u64 	%rd14, dvcpml_a_ey_yn;
	add.s64 	%rd15, %rd14, %rd9;
	ld.const.f32 	%f3, [%rd15];
	mul.wide.s32 	%rd16, %r11, 4;
	add.s64 	%rd17, %rd7, %rd16;
	ld.global.f32 	%f4, [%rd17];
	add.s64 	%rd18, %rd7, %rd12;
	ld.global.f32 	%f5, [%rd18];
	sub.f32 	%f6, %f4, %f5;
	mul.f32 	%f7, %f3, %f6;
	fma.rn.f32 	%f8, %f1, %f2, %f7;
	st.global.f32 	[%rd13], %f8;
	add.s64 	%rd19, %rd6, %rd16;
	ld.global.f32 	%f9, [%rd19];
	add.s64 	%rd20, %rd5, %rd12;
	ld.global.f32 	%f10, [%rd20];
	fma.rn.f32 	%f11, %f10, %f8, %f9;
	st.global.f32 	[%rd19], %f11;
	ret;

}
	// .globl	_Z41update_electric_fields_on_gpu_CPML_TMz_ypPfS_S_S_ii
.visible .entry _Z41update_electric_fields_on_gpu_CPML_TMz_ypPfS_S_S_ii(
	.param .u64 .ptr .align 1 _Z41update_electric_fields_on_gpu_CPML_TMz_ypPfS_S_S_ii_param_0,
	.param .u64 .ptr .align 1 _Z41update_electric_fields_on_gpu_CPML_TMz_ypPfS_S_S_ii_param_1,
	.param .u64 .ptr .align 1 _Z41update_electric_fields_on_gpu_CPML_TMz_ypPfS_S_S_ii_param_2,
	.param .u64 .ptr .align 1 _Z41update_electric_fields_on_gpu_CPML_TMz_ypPfS_S_S_ii_param_3,
	.param .u32 _Z41update_electric_fields_on_gpu_CPML_TMz_ypPfS_S_S_ii_param_4,
	.param .u32 _Z41update_electric_fields_on_gpu_CPML_TMz_ypPfS_S_S_ii_param_5
)
{
	.reg .b32 	%r<17>;
	.reg .b32 	%f<12>;
	.reg .b64 	%rd<22>;

	ld.param.u64 	%rd1, [_Z41update_electric_fields_on_gpu_CPML_TMz_ypPfS_S_S_ii_param_0];
	ld.param.u64 	%rd2, [_Z41update_electric_fields_on_gpu_CPML_TMz_ypPfS_S_S_ii_param_1];
	ld.param.u64 	%rd3, [_Z41update_electric_fields_on_gpu_CPML_TMz_ypPfS_S_S_ii_param_2];
	ld.param.u64 	%rd4, [_Z41update_electric_fields_on_gpu_CPML_TMz_ypPfS_S_S_ii_param_3];
	ld.param.u32 	%r1, [_Z41update_electric_fields_on_gpu_CPML_TMz_ypPfS_S_S_ii_param_4];
	ld.param.u32 	%r2, [_Z41update_electric_fields_on_gpu_CPML_TMz_ypPfS_S_S_ii_param_5];
	cvta.to.global.u64 	%rd5, %rd2;
	cvta.to.global.u64 	%rd6, %rd3;
	cvta.to.global.u64 	%rd7, %rd4;
	cvta.to.global.u64 	%rd8, %rd1;
	mov.u32 	%r3, %tid.x;
	mov.u32 	%r4, %tid.y;
	mov.u32 	%r5, %ctaid.x;
	mov.u32 	%r6, %ntid.x;
	mad.lo.s32 	%r7, %r5, %r6, %r3;
	mov.u32 	%r8, %ctaid.y;
	mov.u32 	%r9, %ntid.y;
	mad.lo.s32 	%r10, %r8, %r9, %r4;
	add.s32 	%r11, %r10, %r2;
	mul.lo.s32 	%r12, %r1, %r11;
	add.s32 	%r13, %r12, %r1;
	add.s32 	%r14, %r13, %r7;
	mad.lo.s32 	%r15, %r1, %r10, %r7;
	mul.wide.u32 	%rd9, %r10, 4;
	mov.u64 	%rd10, dvcpml_b_ey_yp;
	add.s64 	%rd11, %rd10, %rd9;
	ld.const.f32 	%f1, [%rd11];
	mul.wide.s32 	%rd12, %r15, 4;
	add.s64 	%rd13, %rd8, %rd12;
	ld.global.f32 	%f2, [%rd13];
	mov.u64 	%rd14, dvcpml_a_ey_yp;
	add.s64 	%rd15, %rd14, %rd9;
	ld.const.f32 	%f3, [%rd15];
	mul.wide.s32 	%rd16, %r14, 4;
	add.s64 	%rd17, %rd7, %rd16;
	ld.global.f32 	%f4, [%rd17];
	add.s32 	%r16, %r7, %r12;
	mul.wide.s32 	%rd18, %r16, 4;
	add.s64 	%rd19, %rd7, %rd18;
	ld.global.f32 	%f5, [%rd19];
	sub.f32 	%f6, %f4, %f5;
	mul.f32 	%f7, %f3, %f6;
	fma.rn.f32 	%f8, %f1, %f2, %f7;
	st.global.f32 	[%rd13], %f8;
	add.s64 	%rd20, %rd6, %rd16;
	ld.global.f32 	%f9, [%rd20];
	add.s64 	%rd21, %rd5, %rd12;
	ld.global.f32 	%f10, [%rd21];
	fma.rn.f32 	%f11, %f10, %f8, %f9;
	st.global.f32 	[%rd20], %f11;
	ret;

}


// ===== COMPILED SASS (sm_100) =====

	.target	sm_100

	.elftype	@"ET_EXEC"


//--------------------- .note.nv.tkinfo           --------------------------
	.section	.note.nv.tkinfo,"",@"SHT_NOTE"
	.sectionflags	@"SHF_NOTE_NV_TKINFO"
	.tkinfo
        /*0018*/ 	.word	0x00000002
        /*0030*/ 	.string	""
        /*0030*/ 	.string	"ptxas"
        /*0030*/ 	.string	"Cuda compilation tools, release 13.0, V13.0.88"
        /*0030*/ 	.string	"Build cuda_13.0.r13.0/compiler.36424714_0"
        /*0030*/ 	.string	"-arch sm_100 -m 64 "



//--------------------- .note.nv.cuinfo           --------------------------
	.section	.note.nv.cuinfo,"",@"SHT_NOTE"
	.sectionflags	@"SHF_NOTE_NV_CUINFO"
        /*0018*/ 	.short	0x0002
        /*001a*/ 	.short	0x0064
        /*001c*/ 	.short	0x0082
	.zero		2


//--------------------- .nv.info                  --------------------------
	.section	.nv.info,"",@"SHT_CUDA_INFO"
	.align	4


	//----- nvinfo : EIATTR_REGCOUNT
	.align		4
        /*0000*/ 	.byte	0x04, 0x2f
        /*0002*/ 	.short	(.L_17 - .L_16)
	.align		4
.L_16:
        /*0004*/ 	.word	index@(_Z33update_magnetic_fields_on_gpu_TEzPfS_S_S_S_S_i)
        /*0008*/ 	.word	0x00000018


	//----- nvinfo : EIATTR_FRAME_SIZE
	.align		4
.L_17:
        /*000c*/ 	.byte	0x04, 0x11
        /*000e*/ 	.short	(.L_19 - .L_18)
	.align		4
.L_18:
        /*0010*/ 	.word	index@(_Z33update_magnetic_fields_on_gpu_TEzPfS_S_S_S_S_i)
        /*0014*/ 	.word	0x00000000


	//----- nvinfo : EIATTR_REGCOUNT
	.align		4
.L_19:
        /*0018*/ 	.byte	0x04, 0x2f
        /*001a*/ 	.short	(.L_21 - .L_20)
	.align		4
.L_20:
        /*001c*/ 	.word	index@(_Z33update_magnetic_fields_on_gpu_TMzPfS_S_S_S_S_S_i)
        /*0020*/ 	.word	0x0000001a


	//----- nvinfo : EIATTR_FRAME_SIZE
	.align		4
.L_21:
        /*0024*/ 	.byte	0x04, 0x11
        /*0026*/ 	.short	(.L_23 - .L_22)
	.align		4
.L_22:
        /*0028*/ 	.word	index@(_Z33update_magnetic_fields_on_gpu_TMzPfS_S_S_S_S_S_i)
        /*002c*/ 	.word	0x00000000


	//----- nvinfo : EIATTR_REGCOUNT
	.align		4
.L_23:
        /*0030*/ 	.byte	0x04, 0x2f
        /*0032*/ 	.short	(.L_25 - .L_24)
	.align		4
.L_24:
        /*0034*/ 	.word	index@(_Z25update_impressed_M_on_gpuPfPiS_if)
        /*0038*/ 	.word	0x0000000c


	//----- nvinfo : EIATTR_FRAME_SIZE
	.align		4
.L_25:
        /*003c*/ 	.byte	0x04, 0x11
        /*003e*/ 	.short	(.L_27 - .L_26)
	.align		4
.L_26:
        /*0040*/ 	.word	index@(_Z25update_impressed_M_on_gpuPfPiS_if)
        /*0044*/ 	.word	0x00000000


	//----- nvinfo : EIATTR_REGCOUNT
	.align		4
.L_27:
        /*0048*/ 	.byte	0x04, 0x2f
        /*004a*/ 	.short	(.L_29 - .L_28)
	.align		4
.L_28:
        /*004c*/ 	.word	index@(_Z25update_impressed_J_on_gpuPfPiS_if)
        /*0050*/ 	.word	0x0000000c


	//----- nvinfo : EIATTR_FRAME_SIZE
	.align		4
.L_29:
        /*0054*/ 	.byte	0x04, 0x11
        /*0056*/ 	.short	(.L_31 - .L_30)
	.align		4
.L_30:
        /*0058*/ 	.word	index@(_Z25update_impressed_J_on_gpuPfPiS_if)
        /*005c*/ 	.word	0x00000000


	//----- nvinfo : EIATTR_REGCOUNT
	.align		4
.L_31:
        /*0060*/ 	.byte	0x04, 0x2f
        /*0062*/ 	.short	(.L_33 - .L_32)
	.align		4
.L_32:
        /*0064*/ 	.word	index@(_Z33update_electric_fields_on_gpu_TEzPfS_S_S_S_S_S_i)
        /*0068*/ 	.word	0x0000001a


	//----- nvinfo : EIATTR_FRAME_SIZE
	.align		4
.L_33:
        /*006c*/ 	.byte	0x04, 0x11
        /*006e*/ 	.short	(.L_35 - .L_34)
	.align		4
.L_34:
        /*0070*/ 	.word	index@(_Z33update_electric_fields_on_gpu_TEzPfS_S_S_S_S_S_i)
        /*0074*/ 	.word	0x00000000


	//----- nvinfo : EIATTR_REGCOUNT
	.align		4
.L_35:
        /*0078*/ 	.byte	0x04, 0x2f
        /*007a*/ 	.short	(.L_37 - .L_36)
	.align		4
.L_36:
        /*007c*/ 	.word	index@(_Z33update_electric_fields_on_gpu_TMzPfS_S_S_S_S_i)
        /*0080*/ 	.word	0x0000001e


	//----- nvinfo : EIATTR_FRAME_SIZE
	.align		4
.L_37:
        /*0084*/ 	.byte	0x04, 0x11
        /*0086*/ 	.short	(.L_39 - .L_38)
	.align		4
.L_38:
        /*0088*/ 	.word	index@(_Z33update_electric_fields_on_gpu_TMzPfS_S_S_S_S_i)
        /*008c*/ 	.word	0x00000000


	//----- nvinfo : EIATTR_REGCOUNT
	.align		4
.L_39:
        /*0090*/ 	.byte	0x04, 0x2f
        /*0092*/ 	.short	(.L_41 - .L_40)
	.align		4
.L_40:
        /*0094*/ 	.word	index@(_Z38capture_sampled_electric_fields_on_gpuPfS_S_PcPiS1_S_iii)
        /*0098*/ 	.word	0x0000000c


	//----- nvinfo : EIATTR_FRAME_SIZE
	.align		4
.L_41:
        /*009c*/ 	.byte	0x04, 0x11
        /*009e*/ 	.short	(.L_43 - .L_42)
	.align		4
.L_42:
        /*00a0*/ 	.word	index@(_Z38capture_sampled_electric_fields_on_gpuPfS_S_PcPiS1_S_iii)
        /*00a4*/ 	.word	0x00000000


	//----- nvinfo : EIATTR_REGCOUNT
	.align		4
.L_43:
        /*00a8*/ 	.byte	0x04, 0x2f
        /*00aa*/ 	.short	(.L_45 - .L_44)
	.align		4
.L_44:
        /*00ac*/ 	.word	index@(_Z38capture_sampled_magnetic_fields_on_gpuPfS_S_PcPiS1_S_iii)
        /*00b0*/ 	.word	0x0000000e


	//----- nvinfo : EIATTR_FRAME_SIZE
	.align		4
.L_45:
        /*00b4*/ 	.byte	0x04, 0x11
        /*00b6*/ 	.short	(.L_47 - .L_46)
	.align		4
.L_46:
        /*00b8*/ 	.word	index@(_Z38capture_sampled_magnetic_fields_on_gpuPfS_S_PcPiS1_S_iii)
        /*00bc*/ 	.word	0x00000000


	//----- nvinfo : EIATTR_REGCOUNT
	.align		4
.L_47:
        /*00c0*/ 	.byte	0x04, 0x2f
        /*00c2*/ 	.short	(.L_49 - .L_48)
	.align		4
.L_48:
        /*00c4*/ 	.word	index@(_Z41update_magnetic_fields_on_gpu_CPML_TEz_xnPfS_S_S_i)
        /*00c8*/ 	.word	0x00000014


	//----- nvinfo : EIATTR_FRAME_SIZE
	.align		4
.L_49:
        /*00cc*/ 	.byte	0x04, 0x11
        /*00ce*/ 	.short	(.L_51 - .L_50)
	.align		4
.L_50:
        /*00d0*/ 	.word	index@(_Z41update_magnetic_fields_on_gpu_CPML_TEz_xnPfS_S_S_i)
        /*00d4*/ 	.word	0x00000000


	//----- nvinfo : EIATTR_REGCOUNT
	.align		4
.L_51:
        /*00d8*/ 	.byte	0x04, 0x2f
        /*00da*/ 	.short	(.L_53 - .L_52)
	.align		4
.L_52:
        /*00dc*/ 	.word	index@(_Z41update_magnetic_fields_on_gpu_CPML_TEz_xpPfS_S_S_ii)
        /*00e0*/ 	.word	0x00000014


	//----- nvinfo : EIATTR_FRAME_SIZE
	.align		4
.L_53:
        /*00e4*/ 	.byte	0x04, 0x11
        /*00e6*/ 	.short	(.L_55 - .L_54)
	.align		4
.L_54:
        /*00e8*/ 	.word	index@(_Z41update_magnetic_fields_on_gpu_CPML_TEz_xpPfS_S_S_ii)
        /*00ec*/ 	.word	0x00000000


	//----- nvinfo : EIATTR_REGCOUNT
	.align		4
.L_55:
        /*00f0*/ 	.byte	0x04, 0x2f
        /*00f2*/ 	.short	(.L_57 - .L_56)
	.align		4
.L_56:
        /*00f4*/ 	.word	index@(_Z41update_magnetic_fields_on_gpu_CPML_TEz_ynPfS_S_S_i)
        /*00f8*/ 	.word	0x00000016


	//----- nvinfo : EIATTR_FRAME_SIZE
	.align		4
.L_57:
        /*00fc*/ 	.byte	0x04, 0x11
        /*00fe*/ 	.short	(.L_59 - .L_58)
	.align		4
.L_58:
        /*0100*/ 	.word	index@(_Z41update_magnetic_fields_on_gpu_CPML_TEz_ynPfS_S_S_i)
        /*0104*/ 	.word	0x00000000


	//----- nvinfo : EIATTR_REGCOUNT
	.align		4
.L_59:
        /*0108*/ 	.byte	0x04, 0x2f
        /*010a*/ 	.short	(.L_61 - .L_60)
	.align		4
.L_60:
        /*010c*/ 	.word	index@(_Z41update_magnetic_fields_on_gpu_CPML_TEz_ypPfS_S_S_ii)
        /*0110*/ 	.word	0x00000016


	//----- nvinfo : EIATTR_FRAME_SIZE
	.align		4
.L_61:
        /*0114*/ 	.byte	0x04, 0x11
        /*0116*/ 	.short	(.L_63 - .L_62)
	.align		4
.L_62:
        /*0118*/ 	.word	index@(_Z41update_magnetic_fields_on_gpu_CPML_TEz_ypPfS_S_S_ii)
        /*011c*/ 	.word	0x00000000


	//----- nvinfo : EIATTR_REGCOUNT
	.align		4
.L_63:
        /*0120*/ 	.byte	0x04, 0x2f
        /*0122*/ 	.short	(.L_65 - .L_64)
	.align		4
.L_64:
        /*0124*/ 	.word	index@(_Z41update_magnetic_fields_on_gpu_CPML_TMz_xnPfS_S_S_i)
        /*0128*/ 	.word	0x00000014


	//----- nvinfo : EIATTR_FRAME_SIZE
	.align		4
.L_65:
        /*012c*/ 	.byte	0x04, 0x11
        /*012e*/ 	.short	(.L_67 - .L_66)
	.align		4
.L_66:
        /*0130*/ 	.word	index@(_Z41update_magnetic_fields_on_gpu_CPML_TMz_xnPfS_S_S_i)
        /*0134*/ 	.word	0x00000000


	//----- nvinfo : EIATTR_REGCOUNT
	.align		4
.L_67:
        /*0138*/ 	.byte	0x04, 0x2f
        /*013a*/ 	.short	(.L_69 - .L_68)
	.align		4
.L_68:
        /*013c*/ 	.word	index@(_Z41update_magnetic_fields_on_gpu_CPML_TMz_xpPfS_S_S_ii)
        /*0140*/ 	.word	0x00000014


	//----- nvinfo : EIATTR_FRAME_SIZE
	.align		4
.L_69:
        /*0144*/ 	.byte	0x04, 0x11
        /*0146*/ 	.short	(.L_71 - .L_70)
	.align		4
.L_70:
        /*0148*/ 	.word	index@(_Z41update_magnetic_fields_on_gpu_CPML_TMz_xpPfS_S_S_ii)
        /*014c*/ 	.word	0x00000000


	//----- nvinfo : EIATTR_REGCOUNT
	.align		4
.L_71:
        /*0150*/ 	.byte	0x04, 0x2f
        /*0152*/ 	.short	(.L_73 - .L_72)
	.align		4
.L_72:
        /*0154*/ 	.word	index@(_Z41update_magnetic_fields_on_gpu_CPML_TMz_ynPfS_S_S_i)
        /*0158*/ 	.word	0x00000016


	//----- nvinfo : EIATTR_FRAME_SIZE
	.align		4
.L_73:
        /*015c*/ 	.byte	0x04, 0x11
        /*015e*/ 	.short	(.L_75 - .L_74)
	.align		4
.L_74:
        /*0160*/ 	.word	index@(_Z41update_magnetic_fields_on_gpu_CPML_TMz_ynPfS_S_S_i)
        /*0164*/ 	.word	0x00000000


	//----- nvinfo : EIATTR_REGCOUNT
	.align		4
.L_75:
        /*0168*/ 	.byte	0x04, 0x2f
        /*016a*/ 	.short	(.L_77 - .L_76)
	.align		4
.L_76:
        /*016c*/ 	.word	index@(_Z41update_magnetic_fields_on_gpu_CPML_TMz_ypPfS_S_S_ii)
        /*0170*/ 	.word	0x00000016


	//----- nvinfo : EIATTR_FRAME_SIZE
	.align		4
.L_77:
        /*0174*/ 	.byte	0x04, 0x11
        /*0176*/ 	.short	(.L_79 - .L_78)
	.align		4
.L_78:
        /*0178*/ 	.word	index@(_Z41update_magnetic_fields_on_gpu_CPML_TMz_ypPfS_S_S_ii)
        /*017c*/ 	.word	0x00000000


	//----- nvinfo : EIATTR_REGCOUNT
	.align		4
.L_79:
        /*0180*/ 	.byte	0x04, 0x2f
        /*0182*/ 	.short	(.L_81 - .L_80)
	.align		4
.L_80:
        /*0184*/ 	.word	index@(_Z41update_electric_fields_on_gpu_CPML_TEz_xnPfS_S_S_i)
        /*0188*/ 	.word	0x00000014


	//----- nvinfo : EIATTR_FRAME_SIZE
	.align		4
.L_81:
        /*018c*/ 	.byte	0x04, 0x11
        /*018e*/ 	.short	(.L_83 - .L_82)
	.align		4
.L_82:
        /*0190*/ 	.word	index@(_Z41update_electric_fields_on_gpu_CPML_TEz_xnPfS_S_S_i)
        /*0194*/ 	.word	0x00000000


	//----- nvinfo : EIATTR_REGCOUNT
	.align		4
.L_83:
        /*0198*/ 	.byte	0x04, 0x2f
        /*019a*/ 	.short	(.L_85 - .L_84)
	.align		4
.L_84:
        /*019c*/ 	.word	index@(_Z41update_electric_fields_on_gpu_CPML_TEz_xpPfS_S_S_ii)
        /*01a0*/ 	.word	0x00000014


	//----- nvinfo : EIATTR_FRAME_SIZE
	.align		4
.L_85:
        /*01a4*/ 	.byte	0x04, 0x11
        /*01a6*/ 	.short	(.L_87 - .L_86)
	.align		4
.L_86:
        /*01a8*/ 	.word	index@(_Z41update_electric_fields_on_gpu_CPML_TEz_xpPfS_S_S_ii)
        /*01ac*/ 	.word	0x00000000


	//----- nvinfo : EIATTR_REGCOUNT
	.align		4
.L_87:
        /*01b0*/ 	.byte	0x04, 0x2f
        /*01b2*/ 	.short	(.L_89 - .L_88)
	.align		4
.L_88:
        /*01b4*/ 	.word	index@(_Z41update_electric_fields_on_gpu_CPML_TEz_ynPfS_S_S_i)
        /*01b8*/ 	.word	0x00000016


	//----- nvinfo : EIATTR_FRAME_SIZE
	.align		4
.L_89:
        /*01bc*/ 	.byte	0x04, 0x11
        /*01be*/ 	.short	(.L_91 - .L_90)
	.align		4
.L_90:
        /*01c0*/ 	.word	index@(_Z41update_electric_fields_on_gpu_CPML_TEz_ynPfS_S_S_i)
        /*01c4*/ 	.word	0x00000000


	//----- nvinfo : EIATTR_REGCOUNT
	.align		4
.L_91:
        /*01c8*/ 	.byte	0x04, 0x2f
        /*01ca*/ 	.short	(.L_93 - .L_92)
	.align		4
.L_92:
        /*01cc*/ 	.word	index@(_Z41update_electric_fields_on_gpu_CPML_TEz_ypPfS_S_S_ii)
        /*01d0*/ 	.word	0x00000014


	//----- nvinfo : EIATTR_FRAME_SIZE
	.align		4
.L_93:
        /*01d4*/ 	.byte	0x04, 0x11
        /*01d6*/ 	.short	(.L_95 - .L_94)
	.align		4
.L_94:
        /*01d8*/ 	.word	index@(_Z41update_electric_fields_on_gpu_CPML_TEz_ypPfS_S_S_ii)
        /*01dc*/ 	.word	0x00000000


	//----- nvinfo : EIATTR_REGCOUNT
	.align		4
.L_95:
        /*01e0*/ 	.byte	0x04, 0x2f
        /*01e2*/ 	.short	(.L_97 - .L_96)
	.align		4
.L_96:
        /*01e4*/ 	.word	index@(_Z41update_electric_fields_on_gpu_CPML_TMz_xnPfS_S_S_i)
        /*01e8*/ 	.word	0x00000014


	//----- nvinfo : EIATTR_FRAME_SIZE
	.align		4
.L_97:
        /*01ec*/ 	.byte	0x04, 0x11
        /*01ee*/ 	.short	(.L_99 - .L_98)
	.align		4
.L_98:
        /*01f0*/ 	.word	index@(_Z41update_electric_fields_on_gpu_CPML_TMz_xnPfS_S_S_i)
        /*01f4*/ 	.word	0x00000000


	//----- nvinfo : EIATTR_REGCOUNT
	.align		4
.L_99:
        /*01f8*/ 	.byte	0x04, 0x2f
        /*01fa*/ 	.short	(.L_101 - .L_100)
	.align		4
.L_100:
        /*01fc*/ 	.word	index@(_Z41update_electric_fields_on_gpu_CPML_TMz_xpPfS_S_S_ii)
        /*0200*/ 	.word	0x00000014


	//----- nvinfo : EIATTR_FRAME_SIZE
	.align		4
.L_101:
        /*0204*/ 	.byte	0x04, 0x11
        /*0206*/ 	.short	(.L_103 - .L_102)
	.align		4
.L_102:
        /*0208*/ 	.word	index@(_Z41update_electric_fields_on_gpu_CPML_TMz_xpPfS_S_S_ii)
        /*020c*/ 	.word	0x00000000


	//----- nvinfo : EIATTR_REGCOUNT
	.align		4
.L_103:
        /*0210*/ 	.byte	0x04, 0x2f
        /*0212*/ 	.short	(.L_105 - .L_104)
	.align		4
.L_104:
        /*0214*/ 	.word	index@(_Z41update_electric_fields_on_gpu_CPML_TMz_ynPfS_S_S_i)
        /*0218*/ 	.word	0x00000016


	//----- nvinfo : EIATTR_FRAME_SIZE
	.align		4
.L_105:
        /*021c*/ 	.byte	0x04, 0x11
        /*021e*/ 	.short	(.L_107 - .L_106)
	.align		4
.L_106:
        /*0220*/ 	.word	index@(_Z41update_electric_fields_on_gpu_CPML_TMz_ynPfS_S_S_i)
        /*0224*/ 	.word	0x00000000


	//----- nvinfo : EIATTR_REGCOUNT
	.align		4
.L_107:
        /*0228*/ 	.byte	0x04, 0x2f
        /*022a*/ 	.short	(.L_109 - .L_108)
	.align		4
.L_108:
        /*022c*/ 	.word	index@(_Z41update_electric_fields_on_gpu_CPML_TMz_ypPfS_S_S_ii)
        /*0230*/ 	.word	0x00000014


	//----- nvinfo : EIATTR_FRAME_SIZE
	.align		4
.L_109:
        /*0234*/ 	.byte	0x04, 0x11
        /*0236*/ 	.short	(.L_111 - .L_110)
	.align		4
.L_110:
        /*0238*/ 	.word	index@(_Z41update_electric_fields_on_gpu_CPML_TMz_ypPfS_S_S_ii)
        /*023c*/ 	.word	0x00000000


	//----- nvinfo : EIATTR_MIN_STACK_SIZE
	.align		4
.L_111:
        /*0240*/ 	.byte	0x04, 0x12
        /*0242*/ 	.short	(.L_113 - .L_112)
	.align		4
.L_112:
        /*0244*/ 	.word	index@(_Z41update_electric_fields_on_gpu_CPML_TMz_ypPfS_S_S_ii)
        /*0248*/ 	.word	0x00000000


	//----- nvinfo : EIATTR_MIN_STACK_SIZE
	.align		4
.L_113:
        /*024c*/ 	.byte	0x04, 0x12
        /*024e*/ 	.short	(.L_115 - .L_114)
	.align		4
.L_114:
        /*0250*/ 	.word	index@(_Z41update_electric_fields_on_gpu_CPML_TMz_ynPfS_S_S_i)
        /*0254*/ 	.word	0x00000000


	//----- nvinfo : EIATTR_MIN_STACK_SIZE
	.align		4
.L_115:
        /*0258*/ 	.byte	0x04, 0x12
        /*025a*/ 	.short	(.L_117 - .L_116)
	.align		4
.L_116:
        /*025c*/ 	.word	index@(_Z41update_electric_fields_on_gpu_CPML_TMz_xpPfS_S_S_ii)
        /*0260*/ 	.word	0x00000000


	//----- nvinfo : EIATTR_MIN_STACK_SIZE
	.align		4
.L_117:
        /*0264*/ 	.byte	0x04, 0x12
        /*0266*/ 	.short	(.L_119 - .L_118)
	.align		4
.L_118:
        /*0268*/ 	.word	index@(_Z41update_electric_fields_on_gpu_CPML_TMz_xnPfS_S_S_i)
        /*026c*/ 	.word	0x00000000


	//----- nvinfo : EIATTR_MIN_STACK_SIZE
	.align		4
.L_119:
        /*0270*/ 	.byte	0x04, 0x12
        /*0272*/ 	.short	(.L_121 - .L_120)
	.align		4
.L_120:
        /*0274*/ 	.word	index@(_Z41update_electric_fields_on_gpu_CPML_TEz_ypPfS_S_S_ii)
        /*0278*/ 	.word	0x00000000


	//----- nvinfo : EIATTR_MIN_STACK_SIZE
	.align		4
.L_121:
        /*027c*/ 	.byte	0x04, 0x12
        /*027e*/ 	.short	(.L_123 - .L_122)
	.align		4
.L_122:
        /*0280*/ 	.word	index@(_Z41update_electric_fields_on_gpu_CPML_TEz_ynPfS_S_S_i)
        /*0284*/ 	.word	0x00000000


	//----- nvinfo : EIATTR_MIN_STACK_SIZE
	.align		4
.L_123:
        /*0288*/ 	.byte	0x04, 0x12
        /*028a*/ 	.short	(.L_125 - .L_124)
	.align		4
.L_124:
        /*028c*/ 	.word	index@(_Z41update_electric_fields_on_gpu_CPML_TEz_xpPfS_S_S_ii)
        /*0290*/ 	.word	0x00000000


	//----- nvinfo : EIATTR_MIN_STACK_SIZE
	.align		4
.L_125:
        /*0294*/ 	.byte	0x04, 0x12
        /*0296*/ 	.short	(.L_127 - .L_126)
	.align		4
.L_126:
        /*0298*/ 	.word	index@(_Z41update_electric_fields_on_gpu_CPML_TEz_xnPfS_S_S_i)
        /*029c*/ 	.word	0x00000000


	//----- nvinfo : EIATTR_MIN_STACK_SIZE
	.align		4
.L_127:
        /*02a0*/ 	.byte	0x04, 0x12
        /*02a2*/ 	.short	(.L_129 - .L_128)
	.align		4
.L_128:
        /*02a4*/ 	.word	index@(_Z41update_magnetic_fields_on_gpu_CPML_TMz_ypPfS_S_S_ii)
        /*02a8*/ 	.word	0x00000000


	//----- nvinfo : EIATTR_MIN_STACK_SIZE
	.align		4
.L_129:
        /*02ac*/ 	.byte	0x04, 0x12
        /*02ae*/ 	.short	(.L_131 - .L_130)
	.align		4
.L_130:
        /*02b0*/ 	.word	index@(_Z41update_magnetic_fields_on_gpu_CPML_TMz_ynPfS_S_S_i)
        /*02b4*/ 	.word	0x00000000


	//----- nvinfo : EIATTR_MIN_STACK_SIZE
	.align		4
.L_131:
        /*02b8*/ 	.byte	0x04, 0x12
        /*02ba*/ 	.short	(.L_133 - .L_132)
	.align		4
.L_132:
        /*02bc*/ 	.word	index@(_Z41update_magnetic_fields_on_gpu_CPML_TMz_xpPfS_S_S_ii)
        /*02c0*/ 	.word	0x00000000


	//----- nvinfo : EIATTR_MIN_STACK_SIZE
	.align		4
.L_133:
        /*02c4*/ 	.byte	0x04, 0x12
        /*02c6*/ 	.short	(.L_135 - .L_134)
	.align		4
.L_134:
        /*02c8*/ 	.word	index@(_Z41update_magnetic_fields_on_gpu_CPML_TMz_xnPfS_S_S_i)
        /*02cc*/ 	.word	0x00000000


	//----- nvinfo : EIATTR_MIN_STACK_SIZE
	.align		4
.L_135:
        /*02d0*/ 	.byte	0x04, 0x12
        /*02d2*/ 	.short	(.L_137 - .L_136)
	.align		4
.L_136:
        /*02d4*/ 	.word	index@(_Z41update_magnetic_fields_on_gpu_CPML_TEz_ypPfS_S_S_ii)
        /*02d8*/ 	.word	0x00000000


	//----- nvinfo : EIATTR_MIN_STACK_SIZE
	.align		4
.L_137:
        /*02dc*/ 	.byte	0x04, 0x12
        /*02de*/ 	.short	(.L_139 - .L_138)
	.align		4
.L_138:
        /*02e0*/ 	.word	index@(_Z41update_magnetic_fields_on_gpu_CPML_TEz_ynPfS_S_S_i)
        /*02e4*/ 	.word	0x00000000


	//----- nvinfo : EIATTR_MIN_STACK_SIZE
	.align		4
.L_139:
        /*02e8*/ 	.byte	0x04, 0x12
        /*02ea*/ 	.short	(.L_141 - .L_140)
	.align		4
.L_140:
        /*02ec*/ 	.word	index@(_Z41update_magnetic_fields_on_gpu_CPML_TEz_xpPfS_S_S_ii)
        /*02f0*/ 	.word	0x00000000


	//----- nvinfo : EIATTR_MIN_STACK_SIZE
	.align		4
.L_141:
        /*02f4*/ 	.byte	0x04, 0x12
        /*02f6*/ 	.short	(.L_143 - .L_142)
	.align		4
.L_142:
        /*02f8*/ 	.word	index@(_Z41update_magnetic_fields_on_gpu_CPML_TEz_xnPfS_S_S_i)
        /*02fc*/ 	.word	0x00000000


	//----- nvinfo : EIATTR_MIN_STACK_SIZE
	.align		4
.L_143:
        /*0300*/ 	.byte	0x04, 0x12
        /*0302*/ 	.short	(.L_145 - .L_144)
	.align		4
.L_144:
        /*0304*/ 	.word	index@(_Z38capture_sampled_magnetic_fields_on_gpuPfS_S_PcPiS1_S_iii)
        /*0308*/ 	.word	0x00000000


	//----- nvinfo : EIATTR_MIN_STACK_SIZE
	.align		4
.L_145:
        /*030c*/ 	.byte	0x04, 0x12
        /*030e*/ 	.short	(.L_147 - .L_146)
	.align		4
.L_146:
        /*0310*/ 	.word	index@(_Z38capture_sampled_electric_fields_on_gpuPfS_S_PcPiS1_S_iii)
        /*0314*/ 	.word	0x00000000


	//----- nvinfo : EIATTR_MIN_STACK_SIZE
	.align		4
.L_147:
        /*0318*/ 	.byte	0x04, 0x12
        /*031a*/ 	.short	(.L_149 - .L_148)
	.align		4
.L_148:
        /*031c*/ 	.word	index@(_Z33update_electric_fields_on_gpu_TMzPfS_S_S_S_S_i)
        /*0320*/ 	.word	0x00000000


	//----- nvinfo : EIATTR_MIN_STACK_SIZE
	.align		4
.L_149:
        /*0324*/ 	.byte	0x04, 0x12
        /*0326*/ 	.short	(.L_151 - .L_150)
	.align		4
.L_150:
        /*0328*/ 	.word	index@(_Z33update_electric_fields_on_gpu_TEzPfS_S_S_S_S_S_i)
        /*032c*/ 	.word	0x00000000


	//----- nvinfo : EIATTR_MIN_STACK_SIZE
	.align		4
.L_151:
        /*0330*/ 	.byte	0x04, 0x12
        /*0332*/ 	.short	(.L_153 - .L_152)
	.align		4
.L_152:
        /*0334*/ 	.word	index@(_Z25update_impressed_J_on_gpuPfPiS_if)
        /*0338*/ 	.word	0x00000000


	//----- nvinfo : EIATTR_MIN_STACK_SIZE
	.align		4
.L_153:
        /*033c*/ 	.byte	0x04, 0x12
        /*033e*/ 	.short	(.L_155 - .L_154)
	.align		4
.L_154:
        /*0340*/ 	.word	index@(_Z25update_impressed_M_on_gpuPfPiS_if)
        /*0344*/ 	.word	0x00000000


	//----- nvinfo : EIATTR_MIN_STACK_SIZE
	.align		4
.L_155:
        /*0348*/ 	.byte	0x04, 0x12
        /*034a*/ 	.short	(.L_157 - .L_156)
	.align		4
.L_156:
        /*034c*/ 	.word	index@(_Z33update_magnetic_fields_on_gpu_TMzPfS_S_S_S_S_S_i)
        /*0350*/ 	.word	0x00000000


	//----- nvinfo : EIATTR_MIN_STACK_SIZE
	.align		4
.L_157:
        /*0354*/ 	.byte	0x04, 0x12
        /*0356*/ 	.short	(.L_159 - .L_158)
	.align		4
.L_158:
        /*0358*/ 	.word	index@(_Z33update_magnetic_fields_on_gpu_TEzPfS_S_S_S_S_i)
        /*035c*/ 	.word	0x00000000
.L_159:


//--------------------- .nv.compat                --------------------------
	.section	.nv.compat,"",@"SHT_CUDA_COMPAT_INFO"
	.align	4
        /*0000*/ 	.byte	0x02, 0x09, 0x00, 0x00, 0x02, 0x02, 0x01, 0x00, 0x02, 0x05, 0x05, 0x00, 0x03, 0x07, 0x01, 0x01
        /*0010*/ 	.byte	0x02, 0x03, 0x00, 0x00, 0x02, 0x06, 0x01, 0x00, 0x04, 0x0b, 0x08, 0x00, 0x09, 0x00, 0x00, 0x00
        /*0020*/ 	.byte	0x00, 0x00, 0x00, 0x00


//--------------------- .nv.info._Z41update_electric_fields_on_gpu_CPML_TMz_ypPfS_S_S_ii --------------------------
	.section	.nv.info._Z41update_electric_fields_on_gpu_CPML_TMz_ypPfS_S_S_ii,"",@"SHT_CUDA_INFO"
	.sectionflags	@""
	.align	4


	//----- nvinfo : EIATTR_CUDA_API_VERSION
	.align		4
        /*0000*/ 	.byte	0x04, 0x37
        /*0002*/ 	.short	(.L_161 - .L_160)
.L_160:
        /*0004*/ 	.word	0x00000082


	//----- nvinfo : EIATTR_KPARAM_INFO
	.align		4
.L_161:
        /*0008*/ 	.byte	0x04, 0x17
        /*000a*/ 	.short	(.L_163 - .L_162)
.L_162:
        /*000c*/ 	.word	0x00000000
        /*0010*/ 	.short	0x0005
        /*0012*/ 	.short	0x0024
        /*0014*/ 	.byte	0x00, 0xf0, 0x11, 0x00


	//----- nvinfo : EIATTR_KPARAM_INFO
	.align		4
.L_163:
        /*0018*/ 	.byte	0x04, 0x17
        /*001a*/ 	.short	(.L_165 - .L_164)
.L_164:
        /*001c*/ 	.word	0x00000000
        /*0020*/ 	.short	0x0004
        /*0022*/ 	.short	0x0020
        /*0024*/ 	.byte	0x00, 0xf0, 0x11, 0x00


	//----- nvinfo : EIATTR_KPARAM_INFO
	.align		4
.L_165:
        /*0028*/ 	.byte	0x04, 0x17
        /*002a*/ 	.short	(.L_167 - .L_166)
.L_166:
        /*002c*/ 	.word	0x00000000
        /*0030*/ 	.short	0x0003
        /*0032*/ 	.short	0x0018
        /*0034*/ 	.byte	0x00, 0xf5, 0x21, 0x00


	//----- nvinfo : EIATTR_KPARAM_INFO
	.align		4
.L_167:
        /*0038*/ 	.byte	0x04, 0x17
        /*003a*/ 	.short	(.L_169 - .L_168)
.L_168:
        /*003c*/ 	.word	0x00000000
        /*0040*/ 	.short	0x0002
        /*0042*/ 	.short	0x0010
        /*0044*/ 	.byte	0x00, 0xf5, 0x21, 0x00


	//----- nvinfo : EIATTR_KPARAM_INFO
	.align		4
.L_169:
        /*0048*/ 	.byte	0x04, 0x17
        /*004a*/ 	.short	(.L_171 - .L_170)
.L_170:
        /*004c*/ 	.word	0x00000000
        /*0050*/ 	.short	0x0001
        /*0052*/ 	.short	0x0008
        /*0054*/ 	.byte	0x00, 0xf5, 0x21, 0x00


	//----- nvinfo : EIATTR_KPARAM_INFO
	.align		4
.L_171:
        /*0058*/ 	.byte	0x04, 0x17
        /*005a*/ 	.short	(.L_173 - .L_172)
.L_172:
        /*005c*/ 	.word	0x00000000
        /*0060*/ 	.short	0x0000
        /*0062*/ 	.short	0x0000
        /*0064*/ 	.byte	0x00, 0xf5, 0x21, 0x00


	//----- nvinfo : EIATTR_SPARSE_MMA_MASK
	.align		4
.L_173:
        /*0068*/ 	.byte	0x03, 0x50
        /*006a*/ 	.short	0x0000


	//----- nvinfo : EIATTR_MAXREG_COUNT
	.align		4
        /*006c*/ 	.byte	0x03, 0x1b
        /*006e*/ 	.short	0x00ff


	//----- nvinfo : EIATTR_MERCURY_ISA_VERSION
	.align		4
        /*0070*/ 	.byte	0x03, 0x5f
        /*0072*/ 	.short	0x0101


	//----- nvinfo : EIATTR_VRC_CTA_INIT_COUNT
	.align		4
        /*0074*/ 	.byte	0x02, 0x4a
	.zero		1
	.zero		1


	//----- nvinfo : EIATTR_EXIT_INSTR_OFFSETS
	.align		4
        /*0078*/ 	.byte	0x04, 0x1c
        /*007a*/ 	.short	(.L_175 - .L_174)


	//   ....[0]....
.L_174:
        /*007c*/ 	.word	0x00000270


	//----- nvinfo : EIATTR_CBANK_PARAM_SIZE
	.align		4
.L_175:
        /*0080*/ 	.byte	0x03, 0x19
        /*0082*/ 	.short	0x0028


	//----- nvinfo : EIATTR_PARAM_CBANK
	.align		4
        /*0084*/ 	.byte	0x04, 0x0a
        /*0086*/ 	.short	(.L_177 - .L_176)
	.align		4
.L_176:
        /*0088*/ 	.word	index@(.nv.constant0._Z41update_electric_fields_on_gpu_CPML_TMz_ypPfS_S_S_ii)
        /*008c*/ 	.short	0x0380
        /*008e*/ 	.short	0x0028


	//----- nvinfo : EIATTR_SW_WAR
	.align		4
.L_177:
        /*0090*/ 	.byte	0x04, 0x36
        /*0092*/ 	.short	(.L_179 - .L_178)
.L_178:
        /*0094*/ 	.word	0x00000008
.L_179:


//--------------------- .nv.info._Z41update_electric_fields_on_gpu_CPML_TMz_ynPfS_S_S_i --------------------------
	.section	.nv.info._Z41update_electric_fields_on_gpu_CPML_TMz_ynPfS_S_S_i,"",@"SHT_CUDA_INFO"
	.sectionflags	@""
	.align	4


	//----- nvinfo : EIATTR_CUDA_API_VERSION
	.align		4
        /*0000*/ 	.byte	0x04, 0x37
        /*0002*/ 	.short	(.L_181 - .L_180)
.L_180:
        /*0004*/ 	.word	0x00000082


	//----- nvinfo : EIATTR_KPARAM_INFO
	.align		4
.L_181:
        /*0008*/ 	.byte	0x04, 0x17
        /*000a*/ 	.short	(.L_183 - .L_182)
.L_182:
        /*000c*/ 	.word	0x00000000
        /*0010*/ 	.short	0x0004
        /*0012*/ 	.short	0x0020
        /*0014*/ 	.byte	0x00, 0xf0, 0x11, 0x00


	//----- nvinfo : EIATTR_KPARAM_INFO
	.align		4
.L_183:
        /*0018*/ 	.byte	0x04, 0x17
        /*001a*/ 	.short	(.L_185 - .L_184)
.L_184:
        /*001c*/ 	.word	0x00000000
        /*0020*/ 	.short	0x0003
        /*0022*/ 	.short	0x0018
        /*0024*/ 	.byte	0x00, 0xf5, 0x21, 0x00


	//----- nvinfo : EIATTR_KPARAM_INFO
	.align		4
.L_185:
        /*0028*/ 	.byte	0x04, 0x17
        /*002a*/ 	.short	(.L_187 - .L_186)
.L_186:
        /*002c*/ 	.word	0x00000000
        /*0030*/ 	.short	0x0002
        /*0032*/ 	.short	0x0010
        /*0034*/ 	.byte	0x00, 0xf5, 0x21, 0x00


	//----- nvinfo : EIATTR_KPARAM_INFO
	.align		4
.L_187:
        /*0038*/ 	.byte	0x04, 0x17
        /*003a*/ 	.short	(.L_189 - .L_188)
.L_188:
        /*003c*/ 	.word	0x00000000
        /*0040*/ 	.short	0x0001
        /*0042*/ 	.short	0x0008
        /*0044*/ 	.byte	0x00, 0xf5, 0x21, 0x00


	//----- nvinfo : EIATTR_KPARAM_INFO
	.align		4
.L_189:
        /*0048*/ 	.byte	0x04, 0x17
        /*004a*/ 	.short	(.L_191 - .L_190)
.L_190:
        /*004c*/ 	.word	0x00000000
        /*0050*/ 	.short	0x0000
        /*0052*/ 	.short	0x0000
        /*0054*/ 	.byte	0x00, 0xf5, 0x21, 0x00


	//----- nvinfo : EIATTR_SPARSE_MMA_MASK
	.align		4
.L_191:
        /*0058*/ 	.byte	0x03, 0x50
        /*005a*/ 	.short	0x0000


	//----- nvinfo : EIATTR_MAXREG_COUNT
	.align		4
        /*005c*/ 	.byte	0x03, 0x1b
        /*005e*/ 	.short	0x00ff


	//----- nvinfo : EIATTR_MERCURY_ISA_VERSION
	.align		4
        /*0060*/ 	.byte	0x03, 0x5f
        /*0062*/ 	.short	0x0101


	//----- nvinfo : EIATTR_VRC_CTA_INIT_COUNT
	.align		4
        /*0064*/ 	.byte	0x02, 0x4a
	.zero		1
	.zero		1


	//----- nvinfo : EIATTR_EXIT_INSTR_OFFSETS
	.align		4
        /*0068*/ 	.byte	0x04, 0x1c
        /*006a*/ 	.short	(.L_193 - .L_192)


	//   ....[0]....
.L_192:
        /*006c*/ 	.word	0x00000240


	//----- nvinfo : EIATTR_CBANK_PARAM_SIZE
	.align		4
.L_193:
        /*0070*/ 	.byte	0x03, 0x19
        /*0072*/ 	.short	0x0024


	//----- nvinfo : EIATTR_PARAM_CBANK
	.align		4
        /*0074*/ 	.byte	0x04, 0x0a
        /*0076*/ 	.short	(.L_195 - .L_194)
	.align		4
.L_194:
        /*0078*/ 	.word	index@(.nv.constant0._Z41update_electric_fields_on_gpu_CPML_TMz_ynPfS_S_S_i)
        /*007c*/ 	.short	0x0380
        /*007e*/ 	.short	0x0024


	//----- nvinfo : EIATTR_SW_WAR
	.align		4
.L_195:
        /*0080*/ 	.byte	0x04, 0x36
        /*0082*/ 	.short	(.L_197 - .L_196)
.L_196:
        /*0084*/ 	.word	0x00000008
.L_197:


//--------------------- .nv.info._Z41update_electric_fields_on_gpu_CPML_TMz_xpPfS_S_S_ii --------------------------
	.section	.nv.info._Z41update_electric_fields_on_gpu_CPML_TMz_xpPfS_S_S_ii,"",@"SHT_CUDA_INFO"
	.sectionflags	@""
	.align	4


	//----- nvinfo : EIATTR_CUDA_API_VERSION
	.align		4
        /*0000*/ 	.byte	0x04, 0x37
        /*0002*/ 	.short	(.L_199 - .L_198)
.L_198:
        /*0004*/ 	.word	0x00000082


	//----- nvinfo : EIATTR_KPARAM_INFO
	.align		4
.L_199:
        /*0008*/ 	.byte	0x04, 0x17
        /*000a*/ 	.short	(.L_201 - .L_200)
.L_200:
        /*000c*/ 	.word	0x00000000
        /*0010*/ 	.short	0x0005
        /*0012*/ 	.short	0x0024
        /*0014*/ 	.byte	0x00, 0xf0, 0x11, 0x00


	//----- nvinfo : EIATTR_KPARAM_INFO
	.align		4
.L_201:
        /*0018*/ 	.byte	0x04, 0x17
        /*001a*/ 	.short	(.L_203 - .L_202)
.L_202:
        /*001c*/ 	.word	0x00000000
        /*0020*/ 	.short	0x0004
        /*0022*/ 	.short	0x0020
        /*0024*/ 	.byte	0x00, 0xf0, 0x11, 0x00


	//----- nvinfo : EIATTR_KPARAM_INFO
	.align		4
.L_203:
        /*0028*/ 	.byte	0x04, 0x17
        /*002a*/ 	.short	(.L_205 - .L_204)
.L_204:
        /*002c*/ 	.word	0x00000000
        /*0030*/ 	.short	0x0003
        /*0032*/ 	.short	0x0018
        /*0034*/ 	.byte	0x00, 0xf5, 0x21, 0x00


	//----- nvinfo : EIATTR_KPARAM_INFO
	.align		4
.L_205:
        /*0038*/ 	.byte	0x04, 0x17
        /*003a*/ 	.short	(.L_207 - .L_206)
.L_206:
        /*003c*/ 	.word	0x00000000
        /*0040*/ 	.short	0x0002
        /*0042*/ 	.short	0x0010
        /*0044*/ 	.byte	0x00, 0xf5, 0x21, 0x00


	//----- nvinfo : EIATTR_KPARAM_INFO
	.align		4
.L_207:
        /*0048*/ 	.byte	0x04, 0x17
        /*004a*/ 	.short	(.L_209 - .L_208)
.L_208:
        /*004c*/ 	.word	0x00000000
        /*0050*/ 	.short	0x0001
        /*0052*/ 	.short	0x0008
        /*0054*/ 	.byte	0x00, 0xf5, 0x21, 0x00


	//----- nvinfo : EIATTR_KPARAM_INFO
	.align		4
.L_209:
        /*0058*/ 	.byte	0x04, 0x17
        /*005a*/ 	.short	(.L_211 - .L_210)
.L_210:
        /*005c*/ 	.word	0x00000000
        /*0060*/ 	.short	0x0000
        /*0062*/ 	.short	0x0000
        /*0064*/ 	.byte	0x00, 0xf5, 0x21, 0x00


	//----- nvinfo : EIATTR_SPARSE_MMA_MASK
	.align		4
.L_211:
        /*0068*/ 	.byte	0x03, 0x50
        /*006a*/ 	.short	0x0000


	//----- nvinfo : EIATTR_MAXREG_COUNT
	.align		4
        /*006c*/ 	.byte	0x03, 0x1b
        /*006e*/ 	.short	0x00ff


	//----- nvinfo : EIATTR_NUM_BARRIERS
	.align		4
        /*0070*/ 	.byte	0x02, 0x4c
        /*0072*/ 	.byte	0x01
	.zero		1


	//----- nvinfo : EIATTR_MERCURY_ISA_VERSION
	.align		4
        /*0074*/ 	.byte	0x03, 0x5f
        /*0076*/ 	.short	0x0101


	//----- nvinfo : EIATTR_VRC_CTA_INIT_COUNT
	.align		4
        /*0078*/ 	.byte	0x02, 0x4a
	.zero		1
	.zero		1


	//----- nvinfo : EIATTR_EXIT_INSTR_OFFSETS
	.align		4
        /*007c*/ 	.byte	0x04, 0x1c
        /*007e*/ 	.short	(.L_213 - .L_212)


	//   ....[0]....
.L_212:
        /*0080*/ 	.word	0x000002f0


	//----- nvinfo : EIATTR_CBANK_PARAM_SIZE
	.align		4
.L_213:
        /*0084*/ 	.byte	0x03, 0x19
        /*0086*/ 	.short	0x0028


	//----- nvinfo : EIATTR_PARAM_CBANK
	.align		4
        /*0088*/ 	.byte	0x04, 0x0a
        /*008a*/ 	.short	(.L_215 - .L_214)
	.align		4
.L_214:
        /*008c*/ 	.word	index@(.nv.constant0._Z41update_electric_fields_on_gpu_CPML_TMz_xpPfS_S_S_ii)
        /*0090*/ 	.short	0x0380
        /*0092*/ 	.short	0x0028


	//----- nvinfo : EIATTR_SW_WAR
	.align		4
.L_215:
        /*0094*/ 	.byte	0x04, 0x36
        /*0096*/ 	.short	(.L_217 - .L_216)
.L_216:
        /*0098*/ 	.word	0x00000008
.L_217:


//--------------------- .nv.info._Z41update_electric_fields_on_gpu_CPML_TMz_xnPfS_S_S_i --------------------------
	.section	.nv.info._Z41update_electric_fields_on_gpu_CPML_TMz_xnPfS_S_S_i,"",@"SHT_CUDA_INFO"
	.sectionflags	@""
	.align	4


	//----- nvinfo : EIATTR_CUDA_API_VERSION
	.align		4
        /*0000*/ 	.byte	0x04, 0x37
        /*0002*/ 	.short	(.L_219 - .L_218)
.L_218:
        /*0004*/ 	.word	0x00000082


	//----- nvinfo : EIATTR_KPARAM_INFO
	.align		4
.L_219:
        /*0008*/ 	.byte	0x04, 0x17
        /*000a*/ 	.short	(.L_221 - .L_220)
.L_220:
        /*000c*/ 	.word	0x00000000
        /*0010*/ 	.short	0x0004
        /*0012*/ 	.short	0x0020
        /*0014*/ 	.byte	0x00, 0xf0, 0x11, 0x00


	//----- nvinfo : EIATTR_KPARAM_INFO
	.align		4
.L_221:
        /*0018*/ 	.byte	0x04, 0x17
        /*001a*/ 	.short	(.L_223 - .L_222)
.L_222:
        /*001c*/ 	.word	0x00000000
        /*0020*/ 	.short	0x0003
        /*0022*/ 	.short	0x0018
        /*0024*/ 	.byte	0x00, 0xf5, 0x21, 0x00


	//----- nvinfo : EIATTR_KPARAM_INFO
	.align		4
.L_223:
        /*0028*/ 	.byte	0x04, 0x17
        /*002a*/ 	.short	(.L_225 - .L_224)
.L_224:
        /*002c*/ 	.word	0x00000000
        /*0030*/ 	.short	0x0002
        /*0032*/ 	.short	0x0010
        /*0034*/ 	.byte	0x00, 0xf5, 0x21, 0x00


	//----- nvinfo : EIATTR_KPARAM_INFO
	.align		4
.L_225:
        /*0038*/ 	.byte	0x04, 0x17
        /*003a*/ 	.short	(.L_227 - .L_226)
.L_226:
        /*003c*/ 	.word	0x00000000
        /*0040*/ 	.short	0x0001
        /*0042*/ 	.short	0x0008
        /*0044*/ 	.byte	0x00, 0xf5, 0x21, 0x00


	//----- nvinfo : EIATTR_KPARAM_INFO
	.align		4
.L_227:
        /*0048*/ 	.byte	0x04, 0x17
        /*004a*/ 	.short	(.L_229 - .L_228)
.L_228:
        /*004c*/ 	.word	0x00000000
        /*0050*/ 	.short	0x0000
        /*0052*/ 	.short	0x0000
        /*0054*/ 	.byte	0x00, 0xf5, 0x21, 0x00


	//----- nvinfo : EIATTR_SPARSE_MMA_MASK
	.align		4
.L_229:
        /*0058*/ 	.byte	0x03, 0x50
        /*005a*/ 	.short	0x0000


	//----- nvinfo : EIATTR_MAXREG_COUNT
	.align		4
        /*005c*/ 	.byte	0x03, 0x1b
        /*005e*/ 	.short	0x00ff


	//----- nvinfo : EIATTR_NUM_BARRIERS
	.align		4
        /*0060*/ 	.byte	0x02, 0x4c
        /*0062*/ 	.byte	0x01
	.zero		1


	//----- nvinfo : EIATTR_MERCURY_ISA_VERSION
	.align		4
        /*0064*/ 	.byte	0x03, 0x5f
        /*0066*/ 	.short	0x0101


	//----- nvinfo : EIATTR_VRC_CTA_INIT_COUNT
	.align		4
        /*0068*/ 	.byte	0x02, 0x4a
	.zero		1
	.zero		1


	//----- nvinfo : EIATTR_EXIT_INSTR_OFFSETS
	.align		4
        /*006c*/ 	.byte	0x04, 0x1c
        /*006e*/ 	.short	(.L_231 - .L_230)


	//   ....[0]....
.L_230:
        /*0070*/ 	.word	0x000002f0


	//----- nvinfo : EIATTR_CBANK_PARAM_SIZE
	.align		4
.L_231:
        /*0074*/ 	.byte	0x03, 0x19
        /*0076*/ 	.short	0x0024


	//----- nvinfo : EIATTR_PARAM_CBANK
	.align		4
        /*0078*/ 	.byte	0x04, 0x0a
        /*007a*/ 	.short	(.L_233 - .L_232)
	.align		4
.L_232:
        /*007c*/ 	.word	index@(.nv.constant0._Z41update_electric_fields_on_gpu_CPML_TMz_xnPfS_S_S_i)
        /*0080*/ 	.short	0x0380
        /*0082*/ 	.short	0x0024


	//----- nvinfo : EIATTR_SW_WAR
	.align		4
.L_233:
        /*0084*/ 	.byte	0x04, 0x36
        /*0086*/ 	.short	(.L_235 - .L_234)
.L_234:
        /*0088*/ 	.word	0x00000008
.L_235:


//--------------------- .nv.info._Z41update_electric_fields_on_gpu_CPML_TEz_ypPfS_S_S_ii --------------------------
	.section	.nv.info._Z41update_electric_fields_on_gpu_CPML_TEz_ypPfS_S_S_ii,"",@"SHT_CUDA_INFO"
	.sectionflags	@""
	.align	4


	//----- nvinfo : EIATTR_CUDA_API_VERSION
	.align		4
        /*0000*/ 	.byte	0x04, 0x37
        /*0002*/ 	.short	(.L_237 - .L_236)
.L_236:
        /*0004*/ 	.word	0x00000082


	//----- nvinfo : EIATTR_KPARAM_INFO
	.align		4
.L_237:
        /*0008*/ 	.byte	0x04, 0x17
        /*000a*/ 	.short	(.L_239 - .L_238)
.L_238:
        /*000c*/ 	.word	0x00000000
        /*0010*/ 	.short	0x0005
        /*0012*/ 	.short	0x0024
        /*0014*/ 	.byte	0x00, 0xf0, 0x11, 0x00


	//----- nvinfo : EIATTR_KPARAM_INFO
	.align		4
.L_239:
        /*0018*/ 	.byte	0x04, 0x17
        /*001a*/ 	.short	(.L_241 - .L_240)
.L_240:
        /*001c*/ 	.word	0x00000000
        /*0020*/ 	.short	0x0004
        /*0022*/ 	.short	0x0020
        /*0024*/ 	.byte	0x00, 0xf0, 0x11, 0x00


	//----- nvinfo : EIATTR_KPARAM_INFO
	.align		4
.L_241:
        /*0028*/ 	.byte	0x04, 0x17
        /*002a*/ 	.short	(.L_243 - .L_242)
.L_242:
        /*002c*/ 	.word	0x00000000
        /*0030*/ 	.short	0x0003
        /*0032*/ 	.short	0x0018
        /*0034*/ 	.byte	0x00, 0xf5, 0x21, 0x00


	//----- nvinfo : EIATTR_KPARAM_INFO
	.align		4
.L_243:
        /*0038*/ 	.byte	0x04, 0x17
        /*003a*/ 	.short	(.L_245 - .L_244)
.L_244:
        /*003c*/ 	.word	0x00000000
        /*0040*/ 	.short	0x0002
        /*0042*/ 	.short	0x0010
        /*0044*/ 	.byte	0x00, 0xf5, 0x21, 0x00


	//----- nvinfo : EIATTR_KPARAM_INFO
	.align		4
.L_245:
        /*0048*/ 	.byte	0x04, 0x17
        /*004a*/ 	.short	(.L_247 - .L_246)
.L_246:
        /*004c*/ 	.word	0x00000000
        /*0050*/ 	.short	0x0001
        /*0052*/ 	.short	0x0008
        /*0054*/ 	.byte	0x00, 0xf5, 0x21, 0x00


	//----- nvinfo : EIATTR_KPARAM_INFO
	.align		4
.L_247:
        /*0058*/ 	.byte	0x04, 0x17
        /*005a*/ 	.short	(.L_249 - .L_248)
.L_248:
        /*005c*/ 	.word	0x00000000
        /*0060*/ 	.short	0x0000
        /*0062*/ 	.short	0x0000
        /*0064*/ 	.byte	0x00, 0xf5, 0x21, 0x00


	//----- nvinfo : EIATTR_SPARSE_MMA_MASK
	.align		4
.L_249:
        /*0068*/ 	.byte	0x03, 0x50
        /*006a*/ 	.short	0x0000


	//----- nvinfo : EIATTR_MAXREG_COUNT
	.align		4
        /*006c*/ 	.byte	0x03, 0x1b
        /*006e*/ 	.short	0x00ff


	//----- nvinfo : EIATTR_MERCURY_ISA_VERSION
	.align		4
        /*0070*/ 	.byte	0x03, 0x5f
        /*0072*/ 	.short	0x0101


	//----- nvinfo : EIATTR_VRC_CTA_INIT_COUNT
	.align		4
        /*0074*/ 	.byte	0x02, 0x4a
	.zero		1
	.zero		1


	//----- nvinfo : EIATTR_EXIT_INSTR_OFFSETS
	.align		4
        /*0078*/ 	.byte	0x04, 0x1c
        /*007a*/ 	.short	(.L_251 - .L_250)


	//   ....[0]....
.L_250:
        /*007c*/ 	.word	0x00000270


	//----- nvinfo : EIATTR_CBANK_PARAM_SIZE
	.align		4
.L_251:
        /*0080*/ 	.byte	0x03, 0x19
        /*0082*/ 	.short	0x0028


	//----- nvinfo : EIATTR_PARAM_CBANK
	.align		4
        /*0084*/ 	.byte	0x04, 0x0a
        /*0086*/ 	.short	(.L_253 - .L_252)
	.align		4
.L_252:
        /*0088*/ 	.word	index@(.nv.constant0._Z41update_electric_fields_on_gpu_CPML_TEz_ypPfS_S_S_ii)
        /*008c*/ 	.short	0x0380
        /*008e*/ 	.short	0x0028


	//----- nvinfo : EIATTR_SW_WAR
	.align		4
.L_253:
        /*0090*/ 	.byte	0x04, 0x36
        /*0092*/ 	.short	(.L_255 - .L_254)
.L_254:
        /*0094*/ 	.word	0x00000008
.L_255:


//--------------------- .nv.info._Z41update_electric_fields_on_gpu_CPML_TEz_ynPfS_S_S_i --------------------------
	.section	.nv.info._Z41update_electric_fields_on_gpu_CPML_TEz_ynPfS_S_S_i,"",@"SHT_CUDA_INFO"
	.sectionflags	@""
	.align	4


	//----- nvinfo : EIATTR_CUDA_API_VERSION
	.align		4
        /*0000*/ 	.byte	0x04, 0x37
        /*0002*/ 	.short	(.L_257 - .L_256)
.L_256:
        /*0004*/ 	.word	0x00000082


	//----- nvinfo : EIATTR_KPARAM_INFO
	.align		4
.L_257:
        /*0008*/ 	.byte	0x04, 0x17
        /*000a*/ 	.short	(.L_259 - .L_258)
.L_258:
        /*000c*/ 	.word	0x00000000
        /*0010*/ 	.short	0x0004
        /*0012*/ 	.short	0x0020
        /*0014*/ 	.byte	0x00, 0xf0, 0x11, 0x00


	//----- nvinfo : EIATTR_KPARAM_INFO
	.align		4
.L_259:
        /*0018*/ 	.byte	0x04, 0x17
        /*001a*/ 	.short	(.L_261 - .L_260)
.L_260:
        /*001c*/ 	.word	0x00000000
        /*0020*/ 	.short	0x0003
        /*0022*/ 	.short	0x0018
        /*0024*/ 	.byte	0x00, 0xf5, 0x21, 0x00


	//----- nvinfo : EIATTR_KPARAM_INFO
	.align		4
.L_261:
        /*0028*/ 	.byte	0x04, 0x17
        /*002a*/ 	.short	(.L_263 - .L_262)
.L_262:
        /*002c*/ 	.word	0x00000000
        /*0030*/ 	.short	0x0002
        /*0032*/ 	.short	0x0010
        /*0034*/ 	.byte	0x00, 0xf5, 0x21, 0x00


	//----- nvinfo : EIATTR_KPARAM_INFO
	.align		4
.L_263:
        /*0038*/ 	.byte	0x04, 0x17
        /*003a*/ 	.short	(.L_265 - .L_264)
.L_264:
        /*003c*/ 	.word	0x00000000
        /*0040*/ 	.short	0x0001
        /*0042*/ 	.short	0x0008
        /*0044*/ 	.byte	0x00, 0xf5, 0x21, 0x00


	//----- nvinfo : EIATTR_KPARAM_INFO
	.align		4
.L_265:
        /*0048*/ 	.byte	0x04, 0x17
        /*004a*/ 	.short	(.L_267 - .L_266)
.L_266:
        /*004c*/ 	.word	0x00000000
        /*0050*/ 	.short	0x0000
        /*0052*/ 	.short	0x0000
        /*0054*/ 	.byte	0x00, 0xf5, 0x21, 0x00


	//----- nvinfo : EIATTR_SPARSE_MMA_MASK
	.align		4
.L_267:
        /*0058*/ 	.byte	0x03, 0x50
        /*005a*/ 	.short	0x0000


	//----- nvinfo : EIATTR_MAXREG_COUNT
	.align		4
        /*005c*/ 	.byte	0x03, 0x1b
        /*005e*/ 	.short	0x00ff


	//----- nvinfo : EIATTR_MERCURY_ISA_VERSION
	.align		4
        /*0060*/ 	.byte	0x03, 0x5f
        /*0062*/ 	.short	0x0101


	//----- nvinfo : EIATTR_VRC_CTA_INIT_COUNT
	.align		4
        /*0064*/ 	.byte	0x02, 0x4a
	.zero		1
	.zero		1


	//----- nvinfo : EIATTR_EXIT_INSTR_OFFSETS
	.align		4
        /*0068*/ 	.byte	0x04, 0x1c
        /*006a*/ 	.short	(.L_269 - .L_268)


	//   ....[0]....
.L_268:
        /*006c*/ 	.word	0x00000240


	//----- nvinfo : EIATTR_CBANK_PARAM_SIZE
	.align		4
.L_269:
        /*0070*/ 	.byte	0x03, 0x19
        /*0072*/ 	.short	0x0024


	//----- nvinfo : EIATTR_PARAM_CBANK
	.align		4
        /*0074*/ 	.byte	0x04, 0x0a
        /*0076*/ 	.short	(.L_271 - .L_270)
	.align		4
.L_270:
        /*0078*/ 	.word	index@(.nv.constant0._Z41update_electric_fields_on_gpu_CPML_TEz_ynPfS_S_S_i)
        /*007c*/ 	.short	0x0380
        /*007e*/ 	.short	0x0024


	//----- nvinfo : EIATTR_SW_WAR
	.align		4
.L_271:
        /*0080*/ 	.byte	0x04, 0x36
        /*0082*/ 	.short	(.L_273 - .L_272)
.L_272:
        /*0084*/ 	.word	0x00000008
.L_273:


//--------------------- .nv.info._Z41update_electric_fields_on_gpu_CPML_TEz_xpPfS_S_S_ii --------------------------
	.section	.nv.info._Z41update_electric_fields_on_gpu_CPML_TEz_xpPfS_S_S_ii,"",@"SHT_CUDA_INFO"
	.sectionflags	@""
	.align	4


	//----- nvinfo : EIATTR_CUDA_API_VERSION
	.align		4
        /*0000*/ 	.byte	0x04, 0x37
        /*0002*/ 	.short	(.L_275 - .L_274)
.L_274:
        /*0004*/ 	.word	0x00000082


	//----- nvinfo : EIATTR_KPARAM_INFO
	.align		4
.L_275:
        /*0008*/ 	.byte	0x04, 0x17
        /*000a*/ 	.short	(.L_277 - .L_276)
.L_276:
        /*000c*/ 	.word	0x00000000
        /*0010*/ 	.short	0x0005
        /*0012*/ 	.short	0x0024
        /*0014*/ 	.byte	0x00, 0xf0, 0x11, 0x00


	//----- nvinfo : EIATTR_KPARAM_INFO
	.align		4
.L_277:
        /*0018*/ 	.byte	0x04, 0x17
        /*001a*/ 	.short	(.L_279 - .L_278)
.L_278:
        /*001c*/ 	.word	0x00000000
        /*0020*/ 	.short	0x0004
        /*0022*/ 	.short	0x0020
        /*0024*/ 	.byte	0x00, 0xf0, 0x11, 0x00


	//----- nvinfo : EIATTR_KPARAM_INFO
	.align		4
.L_279:
        /*0028*/ 	.byte	0x04, 0x17
        /*002a*/ 	.short	(.L_281 - .L_280)
.L_280:
        /*002c*/ 	.word	0x00000000
        /*0030*/ 	.short	0x0003
        /*0032*/ 	.short	0x0018
        /*0034*/ 	.byte	0x00, 0xf5, 0x21, 0x00


	//----- nvinfo : EIATTR_KPARAM_INFO
	.align		4
.L_281:
        /*0038*/ 	.byte	0x04, 0x17
        /*003a*/ 	.short	(.L_283 - .L_282)
.L_282:
        /*003c*/ 	.word	0x00000000
        /*0040*/ 	.short	0x0002
        /*0042*/ 	.short	0x0010
        /*0044*/ 	.byte	0x00, 0xf5, 0x21, 0x00


	//----- nvinfo : EIATTR_KPARAM_INFO
	.align		4
.L_283:
        /*0048*/ 	.byte	0x04, 0x17
        /*004a*/ 	.short	(.L_285 - .L_284)
.L_284:
        /*004c*/ 	.word	0x00000000
        /*0050*/ 	.short	0x0001
        /*0052*/ 	.short	0x0008
        /*0054*/ 	.byte	0x00, 0xf5, 0x21, 0x00


	//----- nvinfo : EIATTR_KPARAM_INFO
	.align		4
.L_285:
        /*0058*/ 	.byte	0x04, 0x17
        /*005a*/ 	.short	(.L_287 - .L_286)
.L_286:
        /*005c*/ 	.word	0x00000000
        /*0060*/ 	.short	0x0000
        /*0062*/ 	.short	0x0000
        /*0064*/ 	.byte	0x00, 0xf5, 0x21, 0x00


	//----- nvinfo : EIATTR_SPARSE_MMA_MASK
	.align		4
.L_287:
        /*0068*/ 	.byte	0x03, 0x50
        /*006a*/ 	.short	0x0000


	//----- nvinfo : EIATTR_MAXREG_COUNT
	.align		4
        /*006c*/ 	.byte	0x03, 0x1b
        /*006e*/ 	.short	0x00ff


	//----- nvinfo : EIATTR_NUM_BARRIERS
	.align		4
        /*0070*/ 	.byte	0x02, 0x4c
        /*0072*/ 	.byte	0x01
	.zero		1


	//----- nvinfo : EIATTR_MERCURY_ISA_VERSION
	.align		4
        /*0074*/ 	.byte	0x03, 0x5f
        /*0076*/ 	.short	0x0101


	//----- nvinfo : EIATTR_VRC_CTA_INIT_COUNT
	.align		4
        /*0078*/ 	.byte	0x02, 0x4a
	.zero		1
	.zero		1


	//----- nvinfo : EIATTR_EXIT_INSTR_OFFSETS
	.align		4
        /*007c*/ 	.byte	0x04, 0x1c
        /*007e*/ 	.short	(.L_289 - .L_288)


	//   ....[0]....
.L_288:
        /*0080*/ 	.word	0x000002f0


	//----- nvinfo : EIATTR_CBANK_PARAM_SIZE
	.align		4
.L_289:
        /*0084*/ 	.byte	0x03, 0x19
        /*0086*/ 	.short	0x0028


	//----- nvinfo : EIATTR_PARAM_CBANK
	.align		4
        /*0088*/ 	.byte	0x04, 0x0a
        /*008a*/ 	.short	(.L_291 - .L_290)
	.align		4
.L_290:
        /*008c*/ 	.word	index@(.nv.constant0._Z41update_electric_fields_on_gpu_CPML_TEz_xpPfS_S_S_ii)
        /*0090*/ 	.short	0x0380
        /*0092*/ 	.short	0x0028


	//----- nvinfo : EIATTR_SW_WAR
	.align		4
.L_291:
        /*0094*/ 	.byte	0x04, 0x36
        /*0096*/ 	.short	(.L_293 - .L_292)
.L_292:
        /*0098*/ 	.word	0x00000008
.L_293:


//--------------------- .nv.info._Z41update_electric_fields_on_gpu_CPML_TEz_xnPfS_S_S_i --------------------------
	.section	.nv.info._Z41update_electric_fields_on_gpu_CPML_TEz_xnPfS_S_S_i,"",@"SHT_CUDA_INFO"
	.sectionflags	@""
	.align	4


	//----- nvinfo : EIATTR_CUDA_API_VERSION
	.align		4
        /*0000*/ 	.byte	0x04, 0x37
        /*0002*/ 	.short	(.L_295 - .L_294)
.L_294:
        /*0004*/ 	.word	0x00000082


	//----- nvinfo : EIATTR_KPARAM_INFO
	.align		4
.L_295:
        /*0008*/ 	.byte	0x04, 0x17
        /*000a*/ 	.short	(.L_297 - .L_296)
.L_296:
        /*000c*/ 	.word	0x00000000
        /*0010*/ 	.short	0x0004
        /*0012*/ 	.short	0x0020
        /*0014*/ 	.byte	0x00, 0xf0, 0x11, 0x00


	//----- nvinfo : EIATTR_KPARAM_INFO
	.align		4
.L_297:
        /*0018*/ 	.byte	0x04, 0x17
        /*001a*/ 	.short	(.L_299 - .L_298)
.L_298:
        /*001c*/ 	.word	0x00000000
        /*0020*/ 	.short	0x0003
        /*0022*/ 	.short	0x0018
        /*0024*/ 	.byte	0x00, 0xf5, 0x21, 0x00


	//----- nvinfo : EIATTR_KPARAM_INFO
	.align		4
.L_299:
        /*0028*/ 	.byte	0x04, 0x17
        /*002a*/ 	.short	(.L_301 - .L_300)
.L_300:
        /*002c*/ 	.word	0x00000000
        /*0030*/ 	.short	0x0002
        /*0032*/ 	.short	0x0010
        /*0034*/ 	.byte	0x00, 0xf5, 0x21, 0x00


	//----- nvinfo : EIATTR_KPARAM_INFO
	.align		4
.L_301:
        /*0038*/ 	.byte	0x04, 0x17
        /*003a*/ 	.short	(.L_303 - .L_302)
.L_302:
        /*003c*/ 	.word	0x00000000
        /*0040*/ 	.short	0x0001
        /*0042*/ 	.short	0x0008
        /*0044*/ 	.byte	0x00, 0xf5, 0x21, 0x00


	//----- nvinfo : EIATTR_KPARAM_INFO
	.align		4
.L_303:
        /*0048*/ 	.byte	0x04, 0x17
        /*004a*/ 	.short	(.L_305 - .L_304)
.L_304:
        /*004c*/ 	.word	0x00000000
        /*0050*/ 	.short	0x0000
        /*0052*/ 	.short	0x0000
        /*0054*/ 	.byte	0x00, 0xf5, 0x21, 0x00


	//----- nvinfo : EIATTR_SPARSE_MMA_MASK
	.align		4
.L_305:
        /*0058*/ 	.byte	0x03, 0x50
        /*005a*/ 	.short	0x0000


	//----- nvinfo : EIATTR_MAXREG_COUNT
	.align		4
        /*005c*/ 	.byte	0x03, 0x1b
        /*005e*/ 	.short	0x00ff


	//----- nvinfo : EIATTR_NUM_BARRIERS
	.align		4
        /*0060*/ 	.byte	0x02, 0x4c
        /*0062*/ 	.byte	0x01
	.zero		1


	//----- nvinfo : EIATTR_MERCURY_ISA_VERSION
	.align		4
        /*0064*/ 	.byte	0x03, 0x5f
        /*0066*/ 	.short	0x0101


	//----- nvinfo : EIATTR_VRC_CTA_INIT_COUNT
	.align		4
        /*0068*/ 	.byte	0x02, 0x4a
	.zero		1
	.zero		1


	//----- nvinfo : EIATTR_EXIT_INSTR_OFFSETS
	.align		4
        /*006c*/ 	.byte	0x04, 0x1c
        /*006e*/ 	.short	(.L_307 - .L_306)


	//   ....[0]....
.L_306:
        /*0070*/ 	.word	0x000002f0


	//----- nvinfo : EIATTR_CBANK_PARAM_SIZE
	.align		4
.L_307:
        /*0074*/ 	.byte	0x03, 0x19
        /*0076*/ 	.short	0x0024


	//----- nvinfo : EIATTR_PARAM_CBANK
	.align		4
        /*0078*/ 	.byte	0x04, 0x0a
        /*007a*/ 	.short	(.L_309 - .L_308)
	.align		4
.L_308:
        /*007c*/ 	.word	index@(.nv.constant0._Z41update_electric_fields_on_gpu_CPML_TEz_xnPfS_S_S_i)
        /*0080*/ 	.short	0x0380
        /*0082*/ 	.short	0x0024


	//----- nvinfo : EIATTR_SW_WAR
	.align		4
.L_309:
        /*0084*/ 	.byte	0x04, 0x36
        /*0086*/ 	.short	(.L_311 - .L_310)
.L_310:
        /*0088*/ 	.word	0x00000008
.L_311:


//--------------------- .nv.info._Z41update_magnetic_fields_on_gpu_CPML_TMz_ypPfS_S_S_ii --------------------------
	.section	.nv.info._Z41update_magnetic_fields_on_gpu_CPML_TMz_ypPfS_S_S_ii,"",@"SHT_CUDA_INFO"
	.sectionflags	@""
	.align	4


	//----- nvinfo : EIATTR_CUDA_API_VERSION
	.align		4
        /*0000*/ 	.byte	0x04, 0x37
        /*0002*/ 	.short	(.L_313 - .L_312)
.L_312:
        /*0004*/ 	.word	0x00000082


	//----- nvinfo : EIATTR_KPARAM_INFO
	.align		4
.L_313:
        /*0008*/ 	.byte	0x04, 0x17
        /*000a*/ 	.short	(.L_315 - .L_314)
.L_314:
        /*000c*/ 	.word	0x00000000
        /*0010*/ 	.short	0x0005
        /*0012*/ 	.short	0x0024
        /*0014*/ 	.byte	0x00, 0xf0, 0x11, 0x00


	//----- nvinfo : EIATTR_KPARAM_INFO
	.align		4
.L_315:
        /*0018*/ 	.byte	0x04, 0x17
        /*001a*/ 	.short	(.L_317 - .L_316)
.L_316:
        /*001c*/ 	.word	0x00000000
        /*0020*/ 	.short	0x0004
        /*0022*/ 	.short	0x0020
        /*0024*/ 	.byte	0x00, 0xf0, 0x11, 0x00


	//----- nvinfo : EIATTR_KPARAM_INFO
	.align		4
.L_317:
        /*0028*/ 	.byte	0x04, 0x17
        /*002a*/ 	.short	(.L_319 - .L_318)
.L_318:
        /*002c*/ 	.word	0x00000000
        /*0030*/ 	.short	0x0003
        /*0032*/ 	.short	0x0018
        /*0034*/ 	.byte	0x00, 0xf5, 0x21, 0x00


	//----- nvinfo : EIATTR_KPARAM_INFO
	.align		4
.L_319:
        /*0038*/ 	.byte	0x04, 0x17
        /*003a*/ 	.short	(.L_321 - .L_320)
.L_320:
        /*003c*/ 	.word	0x00000000
        /*0040*/ 	.short	0x0002
        /*0042*/ 	.short	0x0010
        /*0044*/ 	.byte	0x00, 0xf5, 0x21, 0x00


	//----- nvinfo : EIATTR_KPARAM_INFO
	.align		4
.L_321:
        /*0048*/ 	.byte	0x04, 0x17
        /*004a*/ 	.short	(.L_323 - .L_322)
.L_322:
        /*004c*/ 	.word	0x00000000
        /*0050*/ 	.short	0x0001
        /*0052*/ 	.short	0x0008
        /*0054*/ 	.byte	0x00, 0xf5, 0x21, 0x00


	//----- nvinfo : EIATTR_KPARAM_INFO
	.align		4
.L_323:
        /*0058*/ 	.byte	0x04, 0x17
        /*005a*/ 	.short	(.L_325 - .L_324)
.L_324:
        /*005c*/ 	.word	0x00000000
        /*0060*/ 	.short	0x0000
        /*0062*/ 	.short	0x0000
        /*0064*/ 	.byte	0x00, 0xf5, 0x21, 0x00


	//----- nvinfo : EIATTR_SPARSE_MMA_MASK
	.align		4
.L_325:
        /*0068*/ 	.byte	0x03, 0x50
        /*006a*/ 	.short	0x0000


	//----- nvinfo : EIATTR_MAXREG_COUNT
	.align		4
        /*006c*/ 	.byte	0x03, 0x1b
        /*006e*/ 	.short	0x00ff


	//----- nvinfo : EIATTR_MERCURY_ISA_VERSION
	.align		4
        /*0070*/ 	.byte	0x03, 0x5f
        /*0072*/ 	.short	0x0101


	//----- nvinfo : EIATTR_VRC_CTA_INIT_COUNT
	.align		4
        /*0074*/ 	.byte	0x02, 0x4a
	.zero		1
	.zero		1


	//----- nvinfo : EIATTR_EXIT_INSTR_OFFSETS
	.align		4
        /*0078*/ 	.byte	0x04, 0x1c
        /*007a*/ 	.short	(.L_327 - .L_326)


	//   ....[0]....
.L_326:
        /*007c*/ 	.word	0x00000270


	//----- nvinfo : EIATTR_CBANK_PARAM_SIZE
	.align		4
.L_327:
        /*0080*/ 	.byte	0x03, 0x19
        /*0082*/ 	.short	0x0028


	//----- nvinfo : EIATTR_PARAM_CBANK
	.align		4
        /*0084*/ 	.byte	0x04, 0x0a
        /*0086*/ 	.short	(.L_329 - .L_328)
	.align		4
.L_328:
        /*0088*/ 	.word	index@(.nv.constant0._Z41update_magnetic_fields_on_gpu_CPML_TMz_ypPfS_S_S_ii)
        /*008c*/ 	.short	0x0380
        /*008e*/ 	.short	0x0028


	//----- nvinfo : EIATTR_SW_WAR
	.align		4
.L_329:
        /*0090*/ 	.byte	0x04, 0x36
        /*0092*/ 	.short	(.L_331 - .L_330)
.L_330:
        /*0094*/ 	.word	0x00000008
.L_331:


//--------------------- .nv.info._Z41update_magnetic_fields_on_gpu_CPML_TMz_ynPfS_S_S_i --------------------------
	.section	.nv.info._Z41update_magnetic_fields_on_gpu_CPML_TMz_ynPfS_S_S_i,"",@"SHT_CUDA_INFO"
	.sectionflags	@""
	.align	4


	//----- nvinfo : EIATTR_CUDA_API_VERSION
	.align		4
        /*0000*/ 	.byte	0x04, 0x37
        /*0002*/ 	.short	(.L_333 - .L_332)
.L_332:
        /*0004*/ 	.word	0x00000082


	//----- nvinfo : EIATTR_KPARAM_INFO
	.align		4
.L_333:
        /*0008*/ 	.byte	0x04, 0x17
        /*000a*/ 	.short	(.L_335 - .L_334)
.L_334:
        /*000c*/ 	.word	0x00000000
        /*0010*/ 	.short	0x0004
        /*0012*/ 	.short	0x0020
        /*0014*/ 	.byte	0x00, 0xf0, 0x11, 0x00


	//----- nvinfo : EIATTR_KPARAM_INFO
	.align		4
.L_335:
        /*0018*/ 	.byte	0x04, 0x17
        /*001a*/ 	.short	(.L_337 - .L_336)
.L_336:
        /*001c*/ 	.word	0x00000000
        /*0020*/ 	.short	0x0003
        /*0022*/ 	.short	0x0018
        /*0024*/ 	.byte	0x00, 0xf5, 0x21, 0x00


	//----- nvinfo : EIATTR_KPARAM_INFO
	.align		4
.L_337:
        /*0028*/ 	.byte	0x04, 0x17
        /*002a*/ 	.short	(.L_339 - .L_338)
.L_338:
        /*002c*/ 	.word	0x00000000
        /*0030*/ 	.short	0x0002
        /*0032*/ 	.short	0x0010
        /*0034*/ 	.byte	0x00, 0xf5, 0x21, 0x00


	//----- nvinfo : EIATTR_KPARAM_INFO
	.align		4
.L_339:
        /*0038*/ 	.byte	0x04, 0x17
        /*003a*/ 	.short	(.L_341 - .L_340)
.L_340:
        /*003c*/ 	.word	0x00000000
        /*0040*/ 	.short	0x0001
        /*0042*/ 	.short	0x0008
        /*0044*/ 	.byte	0x00, 0xf5, 0x21, 0x00


	//----- nvinfo : EIATTR_KPARAM_INFO
	.align		4
.L_341:
        /*0048*/ 	.byte	0x04, 0x17
        /*004a*/ 	.short	(.L_343 - .L_342)
.L_342:
        /*004c*/ 	.word	0x00000000
        /*0050*/ 	.short	0x0000
        /*0052*/ 	.short	0x0000
        /*0054*/ 	.byte	0x00, 0xf5, 0x21, 0x00


	//----- nvinfo : EIATTR_SPARSE_MMA_MASK
	.align		4
.L_343:
        /*0058*/ 	.byte	0x03, 0x50
        /*005a*/ 	.short	0x0000


	//----- nvinfo : EIATTR_MAXREG_COUNT
	.align		4
        /*005c*/ 	.byte	0x03, 0x1b
        /*005e*/ 	.short	0x00ff


	//----- nvinfo : EIATTR_MERCURY_ISA_VERSION
	.align		4
        /*0060*/ 	.byte	0x03, 0x5f
        /*0062*/ 	.short	0x0101


	//----- nvinfo : EIATTR_VRC_CTA_INIT_COUNT
	.align		4
        /*0064*/ 	.byte	0x02, 0x4a
	.zero		1
	.zero		1


	//----- nvinfo : EIATTR_EXIT_INSTR_OFFSETS
	.align		4
        /*0068*/ 	.byte	0x04, 0x1c
        /*006a*/ 	.short	(.L_345 - .L_344)


	//   ....[0]....
.L_344:
        /*006c*/ 	.word	0x00000250


	//----- nvinfo : EIATTR_CBANK_PARAM_SIZE
	.align		4
.L_345:
        /*0070*/ 	.byte	0x03, 0x19
        /*0072*/ 	.short	0x0024


	//----- nvinfo : EIATTR_PARAM_CBANK
	.align		4
        /*0074*/ 	.byte	0x04, 0x0a
        /*0076*/ 	.short	(.L_347 - .L_346)
	.align		4
.L_346:
        /*0078*/ 	.word	index@(.nv.constant0._Z41update_magnetic_fields_on_gpu_CPML_TMz_ynPfS_S_S_i)
        /*007c*/ 	.short	0x0380
        /*007e*/ 	.short	0x0024


	//----- nvinfo : EIATTR_SW_WAR
	.align		4
.L_347:
        /*0080*/ 	.byte	0x04, 0x36
        /*0082*/ 	.short	(.L_349 - .L_348)
.L_348:
        /*0084*/ 	.word	0x00000008
.L_349:


//--------------------- .nv.info._Z41update_magnetic_fields_on_gpu_CPML_TMz_xpPfS_S_S_ii --------------------------
	.section	.nv.info._Z41update_magnetic_fields_on_gpu_CPML_TMz_xpPfS_S_S_ii,"",@"SHT_CUDA_INFO"
	.sectionflags	@""
	.align	4


	//----- nvinfo : EIATTR_CUDA_API_VERSION
	.align		4
        /*0000*/ 	.byte	0x04, 0x37
        /*0002*/ 	.short	(.L_351 - .L_350)
.L_350:
        /*0004*/ 	.word	0x00000082


	//----- nvinfo : EIATTR_KPARAM_INFO
	.align		4
.L_351:
        /*0008*/ 	.byte	0x04, 0x17
        /*000a*/ 	.short	(.L_353 - .L_352)
.L_352:
        /*000c*/ 	.word	0x00000000
        /*0010*/ 	.short	0x0005
        /*0012*/ 	.short	0x0024
        /*0014*/ 	.byte	0x00, 0xf0, 0x11, 0x00


	//----- nvinfo : EIATTR_KPARAM_INFO
	.align		4
.L_353:
        /*0018*/ 	.byte	0x04, 0x17
        /*001a*/ 	.short	(.L_355 - .L_354)
.L_354:
        /*001c*/ 	.word	0x00000000
        /*0020*/ 	.short	0x0004
        /*0022*/ 	.short	0x0020
        /*0024*/ 	.byte	0x00, 0xf0, 0x11, 0x00


	//----- nvinfo : EIATTR_KPARAM_INFO
	.align		4
.L_355:
        /*0028*/ 	.byte	0x04, 0x17
        /*002a*/ 	.short	(.L_357 - .L_356)
.L_356:
        /*002c*/ 	.word	0x00000000
        /*0030*/ 	.short	0x0003
        /*0032*/ 	.short	0x0018
        /*0034*/ 	.byte	0x00, 0xf5, 0x21, 0x00


	//----- nvinfo : EIATTR_KPARAM_INFO
	.align		4
.L_357:
        /*0038*/ 	.byte	0x04, 0x17
        /*003a*/ 	.short	(.L_359 - .L_358)
.L_358:
        /*003c*/ 	.word	0x00000000
        /*0040*/ 	.short	0x0002
        /*0042*/ 	.short	0x0010
        /*0044*/ 	.byte	0x00, 0xf5, 0x21, 0x00


	//----- nvinfo : EIATTR_KPARAM_INFO
	.align		4
.L_359:
        /*0048*/ 	.byte	0x04, 0x17
        /*004a*/ 	.short	(.L_361 - .L_360)
.L_360:
        /*004c*/ 	.word	0x00000000
        /*0050*/ 	.short	0x0001
        /*0052*/ 	.short	0x0008
        /*0054*/ 	.byte	0x00, 0xf5, 0x21, 0x00


	//----- nvinfo : EIATTR_KPARAM_INFO
	.align		4
.L_361:
        /*0058*/ 	.byte	0x04, 0x17
        /*005a*/ 	.short	(.L_363 - .L_362)
.L_362:
        /*005c*/ 	.word	0x00000000
        /*0060*/ 	.short	0x0000
        /*0062*/ 	.short	0x0000
        /*0064*/ 	.byte	0x00, 0xf5, 0x21, 0x00


	//----- nvinfo : EIATTR_SPARSE_MMA_MASK
	.align		4
.L_363:
        /*0068*/ 	.byte	0x03, 0x50
        /*006a*/ 	.short	0x0000


	//----- nvinfo : EIATTR_MAXREG_COUNT
	.align		4
        /*006c*/ 	.byte	0x03, 0x1b
        /*006e*/ 	.short	0x00ff


	//----- nvinfo : EIATTR_NUM_BARRIERS
	.align		4
        /*0070*/ 	.byte	0x02, 0x4c
        /*0072*/ 	.byte	0x01
	.zero		1


	//----- nvinfo : EIATTR_MERCURY_ISA_VERSION
	.align		4
        /*0074*/ 	.byte	0x03, 0x5f
        /*0076*/ 	.short	0x0101


	//----- nvinfo : EIATTR_VRC_CTA_INIT_COUNT
	.align		4
        /*0078*/ 	.byte	0x02, 0x4a
	.zero		1
	.zero		1


	//----- nvinfo : EIATTR_EXIT_INSTR_OFFSETS
	.align		4
        /*007c*/ 	.byte	0x04, 0x1c
        /*007e*/ 	.short	(.L_365 - .L_364)


	//   ....[0]....
.L_364:
        /*0080*/ 	.word	0x000002f0


	//----- nvinfo : EIATTR_CBANK_PARAM_SIZE
	.align		4
.L_365:
        /*0084*/ 	.byte	0x03, 0x19
        /*0086*/ 	.short	0x0028


	//----- nvinfo : EIATTR_PARAM_CBANK
	.align		4
        /*0088*/ 	.byte	0x04, 0x0a
        /*008a*/ 	.short	(.L_367 - .L_366)
	.align		4
.L_366:
        /*008c*/ 	.word	index@(.nv.constant0._Z41update_magnetic_fields_on_gpu_CPML_TMz_xpPfS_S_S_ii)
        /*0090*/ 	.short	0x0380
        /*0092*/ 	.short	0x0028


	//----- nvinfo : EIATTR_SW_WAR
	.align		4
.L_367:
        /*0094*/ 	.byte	0x04, 0x36
        /*0096*/ 	.short	(.L_369 - .L_368)
.L_368:
        /*0098*/ 	.word	0x00000008
.L_369:


//--------------------- .nv.info._Z41update_magnetic_fields_on_gpu_CPML_TMz_xnPfS_S_S_i --------------------------
	.section	.nv.info._Z41update_magnetic_fields_on_gpu_CPML_TMz_xnPfS_S_S_i,"",@"SHT_CUDA_INFO"
	.sectionflags	@""
	.align	4


	//----- nvinfo : EIATTR_CUDA_API_VERSION
	.align		4
        /*0000*/ 	.byte	0x04, 0x37
        /*0002*/ 	.short	(.L_371 - .L_370)
.L_370:
        /*0004*/ 	.word	0x00000082


	//----- nvinfo : EIATTR_KPARAM_INFO
	.align		4
.L_371:
        /*0008*/ 	.byte	0x04, 0x17
        /*000a*/ 	.short	(.L_373 - .L_372)
.L_372:
        /*000c*/ 	.word	0x00000000
        /*0010*/ 	.short	0x0004
        /*0012*/ 	.short	0x0020
        /*0014*/ 	.byte	0x00, 0xf0, 0x11, 0x00


	//----- nvinfo : EIATTR_KPARAM_INFO
	.align		4
.L_373:
        /*0018*/ 	.byte	0x04, 0x17
        /*001a*/ 	.short	(.L_375 - .L_374)
.L_374:
        /*001c*/ 	.word	0x00000000
        /*0020*/ 	.short	0x0003
        /*0022*/ 	.short	0x0018
        /*0024*/ 	.byte	0x00, 0xf5, 0x21, 0x00


	//----- nvinfo : EIATTR_KPARAM_INFO
	.align		4
.L_375:
        /*0028*/ 	.byte	0x04, 0x17
        /*002a*/ 	.short	(.L_377 - .L_376)
.L_376:
        /*002c*/ 	.word	0x00000000
        /*0030*/ 	.short	0x0002
        /*0032*/ 	.short	0x0010
        /*0034*/ 	.byte	0x00, 0xf5, 0x21, 0x00


	//----- nvinfo : EIATTR_KPARAM_INFO
	.align		4
.L_377:
        /*0038*/ 	.byte	0x04, 0x17
        /*003a*/ 	.short	(.L_379 - .L_378)
.L_378:
        /*003c*/ 	.word	0x00000000
        /*0040*/ 	.short	0x0001
        /*0042*/ 	.short	0x0008
        /*0044*/ 	.byte	0x00, 0xf5, 0x21, 0x00


	//----- nvinfo : EIATTR_KPARAM_INFO
	.align		4
.L_379:
        /*0048*/ 	.byte	0x04, 0x17
        /*004a*/ 	.short	(.L_381 - .L_380)
.L_380:
        /*004c*/ 	.word	0x00000000
        /*0050*/ 	.short	0x0000
        /*0052*/ 	.short	0x0000
        /*0054*/ 	.byte	0x00, 0xf5, 0x21, 0x00


	//----- nvinfo : EIATTR_SPARSE_MMA_MASK
	.align		4
.L_381:
        /*0058*/ 	.byte	0x03, 0x50
        /*005a*/ 	.short	0x0000


	//----- nvinfo : EIATTR_MAXREG_COUNT
	.align		4
        /*005c*/ 	.byte	0x03, 0x1b
        /*005e*/ 	.short	0x00ff


	//----- nvinfo : EIATTR_NUM_BARRIERS
	.align		4
        /*0060*/ 	.byte	0x02, 0x4c
        /*0062*/ 	.byte	0x01
	.zero		1


	//----- nvinfo : EIATTR_MERCURY_ISA_VERSION
	.align		4
        /*0064*/ 	.byte	0x03, 0x5f
        /*0066*/ 	.short	0x0101


	//----- nvinfo : EIATTR_VRC_CTA_INIT_COUNT
	.align		4
        /*0068*/ 	.byte	0x02, 0x4a
	.zero		1
	.zero		1


	//----- nvinfo : EIATTR_EXIT_INSTR_OFFSETS
	.align		4
        /*006c*/ 	.byte	0x04, 0x1c
        /*006e*/ 	.short	(.L_383 - .L_382)


	//   ....[0]....
.L_382:
        /*0070*/ 	.word	0x000002f0


	//----- nvinfo : EIATTR_CBANK_PARAM_SIZE
	.align		4
.L_383:
        /*0074*/ 	.byte	0x03, 0x19
        /*0076*/ 	.short	0x0024


	//----- nvinfo : EIATTR_PARAM_CBANK
	.align		4
        /*0078*/ 	.byte	0x04, 0x0a
        /*007a*/ 	.short	(.L_385 - .L_384)
	.align		4
.L_384:
        /*007c*/ 	.word	index@(.nv.constant0._Z41update_magnetic_fields_on_gpu_CPML_TMz_xnPfS_S_S_i)
        /*0080*/ 	.short	0x0380
        /*0082*/ 	.short	0x0024


	//----- nvinfo : EIATTR_SW_WAR
	.align		4
.L_385:
        /*0084*/ 	.byte	0x04, 0x36
        /*0086*/ 	.short	(.L_387 - .L_386)
.L_386:
        /*0088*/ 	.word	0x00000008
.L_387:


//--------------------- .nv.info._Z41update_magnetic_fields_on_gpu_CPML_TEz_ypPfS_S_S_ii --------------------------
	.section	.nv.info._Z41update_magnetic_fields_on_gpu_CPML_TEz_ypPfS_S_S_ii,"",@"SHT_CUDA_INFO"
	.sectionflags	@""
	.align	4


	//----- nvinfo : EIATTR_CUDA_API_VERSION
	.align		4
        /*0000*/ 	.byte	0x04, 0x37
        /*0002*/ 	.short	(.L_389 - .L_388)
.L_388:
        /*0004*/ 	.word	0x00000082


	//----- nvinfo : EIATTR_KPARAM_INFO
	.align		4
.L_389:
        /*0008*/ 	.byte	0x04, 0x17
        /*000a*/ 	.short	(.L_391 - .L_390)
.L_390:
        /*000c*/ 	.word	0x00000000
        /*0010*/ 	.short	0x0005
        /*0012*/ 	.short	0x0024
        /*0014*/ 	.byte	0x00, 0xf0, 0x11, 0x00


	//----- nvinfo : EIATTR_KPARAM_INFO
	.align		4
.L_391:
        /*0018*/ 	.byte	0x04, 0x17
        /*001a*/ 	.short	(.L_393 - .L_392)
.L_392:
        /*001c*/ 	.word	0x00000000
        /*0020*/ 	.short	0x0004
        /*0022*/ 	.short	0x0020
        /*0024*/ 	.byte	0x00, 0xf0, 0x11, 0x00


	//----- nvinfo : EIATTR_KPARAM_INFO
	.align		4
.L_393:
        /*0028*/ 	.byte	0x04, 0x17
        /*002a*/ 	.short	(.L_395 - .L_394)
.L_394:
        /*002c*/ 	.word	0x00000000
        /*0030*/ 	.short	0x0003
        /*0032*/ 	.short	0x0018
        /*0034*/ 	.byte	0x00, 0xf5, 0x21, 0x00


	//----- nvinfo : EIATTR_KPARAM_INFO
	.align		4
.L_395:
        /*0038*/ 	.byte	0x04, 0x17
        /*003a*/ 	.short	(.L_397 - .L_396)
.L_396:
        /*003c*/ 	.word	0x00000000
        /*0040*/ 	.short	0x0002
        /*0042*/ 	.short	0x0010
        /*0044*/ 	.byte	0x00, 0xf5, 0x21, 0x00


	//----- nvinfo : EIATTR_KPARAM_INFO
	.align		4
.L_397:
        /*0048*/ 	.byte	0x04, 0x17
        /*004a*/ 	.short	(.L_399 - .L_398)
.L_398:
        /*004c*/ 	.word	0x00000000
        /*0050*/ 	.short	0x0001
        /*0052*/ 	.short	0x0008
        /*0054*/ 	.byte	0x00, 0xf5, 0x21, 0x00


	//----- nvinfo : EIATTR_KPARAM_INFO
	.align		4
.L_399:
        /*0058*/ 	.byte	0x04, 0x17
        /*005a*/ 	.short	(.L_401 - .L_400)
.L_400:
        /*005c*/ 	.word	0x00000000
        /*0060*/ 	.short	0x0000
        /*0062*/ 	.short	0x0000
        /*0064*/ 	.byte	0x00, 0xf5, 0x21, 0x00


	//----- nvinfo : EIATTR_SPARSE_MMA_MASK
	.align		4
.L_401:
        /*0068*/ 	.byte	0x03, 0x50
        /*006a*/ 	.short	0x0000


	//----- nvinfo : EIATTR_MAXREG_COUNT
	.align		4
        /*006c*/ 	.byte	0x03, 0x1b
        /*006e*/ 	.short	0x00ff


	//----- nvinfo : EIATTR_MERCURY_ISA_VERSION
	.align		4
        /*0070*/ 	.byte	0x03, 0x5f
        /*0072*/ 	.short	0x0101


	//----- nvinfo : EIATTR_VRC_CTA_INIT_COUNT
	.align		4
        /*0074*/ 	.byte	0x02, 0x4a
	.zero		1
	.zero		1


	//----- nvinfo : EIATTR_EXIT_INSTR_OFFSETS
	.align		4
        /*0078*/ 	.byte	0x04, 0x1c
        /*007a*/ 	.short	(.L_403 - .L_402)


	//   ....[0]....
.L_402:
        /*007c*/ 	.word	0x00000270


	//----- nvinfo : EIATTR_CBANK_PARAM_SIZE
	.align		4
.L_403:
        /*0080*/ 	.byte	0x03, 0x19
        /*0082*/ 	.short	0x0028


	//----- nvinfo : EIATTR_PARAM_CBANK
	.align		4
        /*0084*/ 	.byte	0x04, 0x0a
        /*0086*/ 	.short	(.L_405 - .L_404)
	.align		4
.L_404:
        /*0088*/ 	.word	index@(.nv.constant0._Z41update_magnetic_fields_on_gpu_CPML_TEz_ypPfS_S_S_ii)
        /*008c*/ 	.short	0x0380
        /*008e*/ 	.short	0x0028


	//----- nvinfo : EIATTR_SW_WAR
	.align		4
.L_405:
        /*0090*/ 	.byte	0x04, 0x36
        /*0092*/ 	.short	(.L_407 - .L_406)
.L_406:
        /*0094*/ 	.word	0x00000008
.L_407:


//--------------------- .nv.info._Z41update_magnetic_fields_on_gpu_CPML_TEz_ynPfS_S_S_i --------------------------
	.section	.nv.info._Z41update_magnetic_fields_on_gpu_CPML_TEz_ynPfS_S_S_i,"",@"SHT_CUDA_INFO"
	.sectionflags	@""
	.align	4


	//----- nvinfo : EIATTR_CUDA_API_VERSION
	.align		4
        /*0000*/ 	.byte	0x04, 0x37
        /*0002*/ 	.short	(.L_409 - .L_408)
.L_408:
        /*0004*/ 	.word	0x00000082


	//----- nvinfo : EIATTR_KPARAM_INFO
	.align		4
.L_409:
        /*0008*/ 	.byte	0x04, 0x17
        /*000a*/ 	.short	(.L_411 - .L_410)
.L_410:
        /*000c*/ 	.word	0x00000000
        /*0010*/ 	.short	0x0004
        /*0012*/ 	.short	0x0020
        /*0014*/ 	.byte	0x00, 0xf0, 0x11, 0x00


	//----- nvinfo : EIATTR_KPARAM_INFO
	.align		4
.L_411:
        /*0018*/ 	.byte	0x04, 0x17
        /*001a*/ 	.short	(.L_413 - .L_412)
.L_412:
        /*001c*/ 	.word	0x00000000
        /*0020*/ 	.short	0x0003
        /*0022*/ 	.short	0x0018
        /*0024*/ 	.byte	0x00, 0xf5, 0x21, 0x00


	//----- nvinfo : EIATTR_KPARAM_INFO
	.align		4
.L_413:
        /*0028*/ 	.byte	0x04, 0x17
        /*002a*/ 	.short	(.L_415 - .L_414)
.L_414:
        /*002c*/ 	.word	0x00000000
        /*0030*/ 	.short	0x0002
        /*0032*/ 	.short	0x0010
        /*0034*/ 	.byte	0x00, 0xf5, 0x21, 0x00


	//----- nvinfo : EIATTR_KPARAM_INFO
	.align		4
.L_415:
        /*0038*/ 	.byte	0x04, 0x17
        /*003a*/ 	.short	(.L_417 - .L_416)
.L_416:
        /*003c*/ 	.word	0x00000000
        /*0040*/ 	.short	0x0001
        /*0042*/ 	.short	0x0008
        /*0044*/ 	.byte	0x00, 0xf5, 0x21, 0x00


	//----- nvinfo : EIATTR_KPARAM_INFO
	.align		4
.L_417:
        /*0048*/ 	.byte	0x04, 0x17
        /*004a*/ 	.short	(.L_419 - .L_418)
.L_418:
        /*004c*/ 	.word	0x00000000
        /*0050*/ 	.short	0x0000
        /*0052*/ 	.short	0x0000
        /*0054*/ 	.byte	0x00, 0xf5, 0x21, 0x00


	//----- nvinfo : EIATTR_SPARSE_MMA_MASK
	.align		4
.L_419:
        /*0058*/ 	.byte	0x03, 0x50
        /*005a*/ 	.short	0x0000


	//----- nvinfo : EIATTR_MAXREG_COUNT
	.align		4
        /*005c*/ 	.byte	0x03, 0x1b
        /*005e*/ 	.short	0x00ff


	//----- nvinfo : EIATTR_MERCURY_ISA_VERSION
	.align		4
        /*0060*/ 	.byte	0x03, 0x5f
        /*0062*/ 	.short	0x0101


	//----- nvinfo : EIATTR_VRC_CTA_INIT_COUNT
	.align		4
        /*0064*/ 	.byte	0x02, 0x4a
	.zero		1
	.zero		1


	//----- nvinfo : EIATTR_EXIT_INSTR_OFFSETS
	.align		4
        /*0068*/ 	.byte	0x04, 0x1c
        /*006a*/ 	.short	(.L_421 - .L_420)


	//   ....[0]....
.L_420:
        /*006c*/ 	.word	0x00000250


	//----- nvinfo : EIATTR_CBANK_PARAM_SIZE
	.align		4
.L_421:
        /*0070*/ 	.byte	0x03, 0x19
        /*0072*/ 	.short	0x0024


	//----- nvinfo : EIATTR_PARAM_CBANK
	.align		4
        /*0074*/ 	.byte	0x04, 0x0a
        /*0076*/ 	.short	(.L_423 - .L_422)
	.align		4
.L_422:
        /*0078*/ 	.word	index@(.nv.constant0._Z41update_magnetic_fields_on_gpu_CPML_TEz_ynPfS_S_S_i)
        /*007c*/ 	.short	0x0380
        /*007e*/ 	.short	0x0024


	//----- nvinfo : EIATTR_SW_WAR
	.align		4
.L_423:
        /*0080*/ 	.byte	0x04, 0x36
        /*0082*/ 	.short	(.L_425 - .L_424)
.L_424:
        /*0084*/ 	.word	0x00000008
.L_425:


//--------------------- .nv.info._Z41update_magnetic_fields_on_gpu_CPML_TEz_xpPfS_S_S_ii --------------------------
	.section	.nv.info._Z41update_magnetic_fields_on_gpu_CPML_TEz_xpPfS_S_S_ii,"",@"SHT_CUDA_INFO"
	.sectionflags	@""
	.align	4


	//----- nvinfo : EIATTR_CUDA_API_VERSION
	.align		4
        /*0000*/ 	.byte	0x04, 0x37
        /*0002*/ 	.short	(.L_427 - .L_426)
.L_426:
        /*0004*/ 	.word	0x00000082


	//----- nvinfo : EIATTR_KPARAM_INFO
	.align		4
.L_427:
        /*0008*/ 	.byte	0x04, 0x17
        /*000a*/ 	.short	(.L_429 - .L_428)
.L_428:
        /*000c*/ 	.word	0x00000000
        /*0010*/ 	.short	0x0005
        /*0012*/ 	.short	0x0024
        /*0014*/ 	.byte	0x00, 0xf0, 0x11, 0x00


	//----- nvinfo : EIATTR_KPARAM_INFO
	.align		4
.L_429:
        /*0018*/ 	.byte	0x04, 0x17
        /*001a*/ 	.short	(.L_431 - .L_430)
.L_430:
        /*001c*/ 	.word	0x00000000
        /*0020*/ 	.short	0x0004
        /*0022*/ 	.short	0x0020
        /*0024*/ 	.byte	0x00, 0xf0, 0x11, 0x00


	//----- nvinfo : EIATTR_KPARAM_INFO
	.align		4
.L_431:
        /*0028*/ 	.byte	0x04, 0x17
        /*002a*/ 	.short	(.L_433 - .L_432)
.L_432:
        /*002c*/ 	.word	0x00000000
        /*0030*/ 	.short	0x0003
        /*0032*/ 	.short	0x0018
        /*0034*/ 	.byte	0x00, 0xf5, 0x21, 0x00


	//----- nvinfo : EIATTR_KPARAM_INFO
	.align		4
.L_433:
        /*0038*/ 	.byte	0x04, 0x17
        /*003a*/ 	.short	(.L_435 - .L_434)
.L_434:
        /*003c*/ 	.word	0x00000000
        /*0040*/ 	.short	0x0002
        /*0042*/ 	.short	0x0010
        /*0044*/ 	.byte	0x00, 0xf5, 0x21, 0x00


	//----- nvinfo : EIATTR_KPARAM_INFO
	.align		4
.L_435:
        /*0048*/ 	.byte	0x04, 0x17
        /*004a*/ 	.short	(.L_437 - .L_436)
.L_436:
        /*004c*/ 	.word	0x00000000
        /*0050*/ 	.short	0x0001
        /*0052*/ 	.short	0x0008
        /*0054*/ 	.byte	0x00, 0xf5, 0x21, 0x00


	//----- nvinfo : EIATTR_KPARAM_INFO
	.align		4
.L_437:
        /*0058*/ 	.byte	0x04, 0x17
        /*005a*/ 	.short	(.L_439 - .L_438)
.L_438:
        /*005c*/ 	.word	0x00000000
        /*0060*/ 	.short	0x0000
        /*0062*/ 	.short	0x0000
        /*0064*/ 	.byte	0x00, 0xf5, 0x21, 0x00


	//----- nvinfo : EIATTR_SPARSE_MMA_MASK
	.align		4
.L_439:
        /*0068*/ 	.byte	0x03, 0x50
        /*006a*/ 	.short	0x0000


	//----- nvinfo : EIATTR_MAXREG_COUNT
	.align		4
        /*006c*/ 	.byte	0x03, 0x1b
        /*006e*/ 	.short	0x00ff


	//----- nvinfo : EIATTR_NUM_BARRIERS
	.align		4
        /*0070*/ 	.byte	0x02, 0x4c
        /*0072*/ 	.byte	0x01
	.zero		1


	//----- nvinfo : EIATTR_MERCURY_ISA_VERSION
	.align		4
        /*0074*/ 	.byte	0x03, 0x5f
        /*0076*/ 	.short	0x0101


	//----- nvinfo : EIATTR_VRC_CTA_INIT_COUNT
	.align		4
        /*0078*/ 	.byte	0x02, 0x4a
	.zero		1
	.zero		1


	//----- nvinfo : EIATTR_EXIT_INSTR_OFFSETS
	.align		4
        /*007c*/ 	.byte	0x04, 0x1c
        /*007e*/ 	.short	(.L_441 - .L_440)


	//   ....[0]....
.L_440:
        /*0080*/ 	.word	0x000002f0


	//----- nvinfo : EIATTR_CBANK_PARAM_SIZE
	.align		4
.L_441:
        /*0084*/ 	.byte	0x03, 0x19
        /*0086*/ 	.short	0x0028


	//----- nvinfo : EIATTR_PARAM_CBANK
	.align		4
        /*0088*/ 	.byte	0x04, 0x0a
        /*008a*/ 	.short	(.L_443 - .L_442)
	.align		4
.L_442:
        /*008c*/ 	.word	index@(.nv.constant0._Z41update_magnetic_fields_on_gpu_CPML_TEz_xpPfS_S_S_ii)
        /*0090*/ 	.short	0x0380
        /*0092*/ 	.short	0x0028


	//----- nvinfo : EIATTR_SW_WAR
	.align		4
.L_443:
        /*0094*/ 	.byte	0x04, 0x36
        /*0096*/ 	.short	(.L_445 - .L_444)
.L_444:
        /*0098*/ 	.word	0x00000008
.L_445:


//--------------------- .nv.info._Z41update_magnetic_fields_on_gpu_CPML_TEz_xnPfS_S_S_i --------------------------
	.section	.nv.info._Z41update_magnetic_fields_on_gpu_CPML_TEz_xnPfS_S_S_i,"",@"SHT_CUDA_INFO"
	.sectionflags	@""
	.align	4


	//----- nvinfo : EIATTR_CUDA_API_VERSION
	.align		4
        /*0000*/ 	.byte	0x04, 0x37
        /*0002*/ 	.short	(.L_447 - .L_446)
.L_446:
        /*0004*/ 	.word	0x00000082


	//----- nvinfo : EIATTR_KPARAM_INFO
	.align		4
.L_447:
        /*0008*/ 	.byte	0x04, 0x17
        /*000a*/ 	.short	(.L_449 - .L_448)
.L_448:
        /*000c*/ 	.word	0x00000000
        /*0010*/ 	.short	0x0004
        /*0012*/ 	.short	0x0020
        /*0014*/ 	.byte	0x00, 0xf0, 0x11, 0x00


	//----- nvinfo : EIATTR_KPARAM_INFO
	.align		4
.L_449:
        /*0018*/ 	.byte	0x04, 0x17
        /*001a*/ 	.short	(.L_451 - .L_450)
.L_450:
        /*001c*/ 	.word	0x00000000
        /*0020*/ 	.short	0x0003
        /*0022*/ 	.short	0x0018
        /*0024*/ 	.byte	0x00, 0xf5, 0x21, 0x00


	//----- nvinfo : EIATTR_KPARAM_INFO
	.align		4
.L_451:
        /*0028*/ 	.byte	0x04, 0x17
        /*002a*/ 	.short	(.L_453 - .L_452)
.L_452:
        /*002c*/ 	.word	0x00000000
        /*0030*/ 	.short	0x0002
        /*0032*/ 	.short	0x0010
        /*0034*/ 	.byte	0x00, 0xf5, 0x21, 0x00


	//----- nvinfo : EIATTR_KPARAM_INFO
	.align		4
.L_453:
        /*0038*/ 	.byte	0x04, 0x17
        /*003a*/ 	.short	(.L_455 - .L_454)
.L_454:
        /*003c*/ 	.word	0x00000000
        /*0040*/ 	.short	0x0001
        /*0042*/ 	.short	0x0008
        /*0044*/ 	.byte	0x00, 0xf5, 0x21, 0x00


	//----- nvinfo : EIATTR_KPARAM_INFO
	.align		4
.L_455:
        /*0048*/ 	.byte	0x04, 0x17
        /*004a*/ 	.short	(.L_457 - .L_456)
.L_456:
        /*004c*/ 	.word	0x00000000
        /*0050*/ 	.short	0x0000
        /*0052*/ 	.short	0x0000
        /*0054*/ 	.byte	0x00, 0xf5, 0x21, 0x00


	//----- nvinfo : EIATTR_SPARSE_MMA_MASK
	.align		4
.L_457:
        /*0058*/ 	.byte	0x03, 0x50
        /*005a*/ 	.short	0x0000


	//----- nvinfo : EIATTR_MAXREG_COUNT
	.align		4
        /*005c*/ 	.byte	0x03, 0x1b
        /*005e*/ 	.short	0x00ff


	//----- nvinfo : EIATTR_NUM_BARRIERS
	.align		4
        /*0060*/ 	.byte	0x02, 0x4c
        /*0062*/ 	.byte	0x01
	.zero		1


	//----- nvinfo : EIATTR_MERCURY_ISA_VERSION
	.align		4
        /*0064*/ 	.byte	0x03, 0x5f
        /*0066*/ 	.short	0x0101


	//----- nvinfo : EIATTR_VRC_CTA_INIT_COUNT
	.align		4
        /*0068*/ 	.byte	0x02, 0x4a
	.zero		1
	.zero		1


	//----- nvinfo : EIATTR_EXIT_INSTR_OFFSETS
	.align		4
        /*006c*/ 	.byte	0x04, 0x1c
        /*006e*/ 	.short	(.L_459 - .L_458)


	//   ....[0]....
.L_458:
        /*0070*/ 	.word	0x000002f0


	//----- nvinfo : EIATTR_CBANK_PARAM_SIZE
	.align		4
.L_459:
        /*0074*/ 	.byte	0x03, 0x19
        /*0076*/ 	.short	0x0024


	//----- nvinfo : EIATTR_PARAM_CBANK
	.align		4
        /*0078*/ 	.byte	0x04, 0x0a
        /*007a*/ 	.short	(.L_461 - .L_460)
	.align		4
.L_460:
        /*007c*/ 	.word	index@(.nv.constant0._Z41update_magnetic_fields_on_gpu_CPML_TEz_xnPfS_S_S_i)
        /*0080*/ 	.short	0x0380
        /*0082*/ 	.short	0x0024


	//----- nvinfo : EIATTR_SW_WAR
	.align		4
.L_461:
        /*0084*/ 	.byte	0x04, 0x36
        /*0086*/ 	.short	(.L_463 - .L_462)
.L_462:
        /*0088*/ 	.word	0x00000008
.L_463:


//--------------------- .nv.info._Z38capture_sampled_magnetic_fields_on_gpuPfS_S_PcPiS1_S_iii --------------------------
	.section	.nv.info._Z38capture_sampled_magnetic_fields_on_gpuPfS_S_PcPiS1_S_iii,"",@"SHT_CUDA_INFO"
	.sectionflags	@""
	.align	4


	//----- nvinfo : EIATTR_CUDA_API_VERSION
	.align		4
        /*0000*/ 	.byte	0x04, 0x37
        /*0002*/ 	.short	(.L_465 - .L_464)
.L_464:
        /*0004*/ 	.word	0x00000082


	//----- nvinfo : EIATTR_KPARAM_INFO
	.align		4
.L_465:
        /*0008*/ 	.byte	0x04, 0x17
        /*000a*/ 	.short	(.L_467 - .L_466)
.L_466:
        /*000c*/ 	.word	0x00000000
        /*0010*/ 	.short	0x0009
        /*0012*/ 	.short	0x0040
        /*0014*/ 	.byte	0x00, 0xf0, 0x11, 0x00


	//----- nvinfo : EIATTR_KPARAM_INFO
	.align		4
.L_467:
        /*0018*/ 	.byte	0x04, 0x17
        /*001a*/ 	.short	(.L_469 - .L_468)
.L_468:
        /*001c*/ 	.word	0x00000000
        /*0020*/ 	.short	0x0008
        /*0022*/ 	.short	0x003c
        /*0024*/ 	.byte	0x00, 0xf0, 0x11, 0x00


	//----- nvinfo : EIATTR_KPARAM_INFO
	.align		4
.L_469:
        /*0028*/ 	.byte	0x04, 0x17
        /*002a*/ 	.short	(.L_471 - .L_470)
.L_470:
        /*002c*/ 	.word	0x00000000
        /*0030*/ 	.short	0x0007
        /*0032*/ 	.short	0x0038
        /*0034*/ 	.byte	0x00, 0xf0, 0x11, 0x00


	//----- nvinfo : EIATTR_KPARAM_INFO
	.align		4
.L_471:
        /*0038*/ 	.byte	0x04, 0x17
        /*003a*/ 	.short	(.L_473 - .L_472)
.L_472:
        /*003c*/ 	.word	0x00000000
        /*0040*/ 	.short	0x0006
        /*0042*/ 	.short	0x0030
        /*0044*/ 	.byte	0x00, 0xf5, 0x21, 0x00


	//----- nvinfo : EIATTR_KPARAM_INFO
	.align		4
.L_473:
        /*0048*/ 	.byte	0x04, 0x17
        /*004a*/ 	.short	(.L_475 - .L_474)
.L_474:
        /*004c*/ 	.word	0x00000000
        /*0050*/ 	.short	0x0005
        /*0052*/ 	.short	0x0028
        /*0054*/ 	.byte	0x00, 0xf5, 0x21, 0x00


	//----- nvinfo : EIATTR_KPARAM_INFO
	.align		4
.L_475:
        /*0058*/ 	.byte	0x04, 0x17
        /*005a*/ 	.short	(.L_477 - .L_476)
.L_476:
        /*005c*/ 	.word	0x00000000
        /*0060*/ 	.short	0x0004
        /*0062*/ 	.short	0x0020
        /*0064*/ 	.byte	0x00, 0xf5, 0x21, 0x00


	//----- nvinfo : EIATTR_KPARAM_INFO
	.align		4
.L_477:
        /*0068*/ 	.byte	0x04, 0x17
        /*006a*/ 	.short	(.L_479 - .L_478)
.L_478:
        /*006c*/ 	.word	0x00000000
        /*0070*/ 	.short	0x0003
        /*0072*/ 	.short	0x0018
        /*0074*/ 	.byte	0x00, 0xf5, 0x21, 0x00


	//----- nvinfo : EIATTR_KPARAM_INFO
	.align		4
.L_479:
        /*0078*/ 	.byte	0x04, 0x17
        /*007a*/ 	.short	(.L_481 - .L_480)
.L_480:
        /*007c*/ 	.word	0x00000000
        /*0080*/ 	.short	0x0002
        /*0082*/ 	.short	0x0010
        /*0084*/ 	.byte	0x00, 0xf5, 0x21, 0x00


	//----- nvinfo : EIATTR_KPARAM_INFO
	.align		4
.L_481:
        /*0088*/ 	.byte	0x04, 0x17
        /*008a*/ 	.short	(.L_483 - .L_482)
.L_482:
        /*008c*/ 	.word	0x00000000
        /*0090*/ 	.short	0x0001
        /*0092*/ 	.short	0x0008
        /*0094*/ 	.byte	0x00, 0xf5, 0x21, 0x00


	//----- nvinfo : EIATTR_KPARAM_INFO
	.align		4
.L_483:
        /*0098*/ 	.byte	0x04, 0x17
        /*009a*/ 	.short	(.L_485 - .L_484)
.L_484:
        /*009c*/ 	.word	0x00000000
        /*00a0*/ 	.short	0x0000
        /*00a2*/ 	.short	0x0000
        /*00a4*/ 	.byte	0x00, 0xf5, 0x21, 0x00


	//----- nvinfo : EIATTR_SPARSE_MMA_MASK
	.align		4
.L_485:
        /*00a8*/ 	.byte	0x03, 0x50
        /*00aa*/ 	.short	0x0000


	//----- nvinfo : EIATTR_MAXREG_COUNT
	.align		4
        /*00ac*/ 	.byte	0x03, 0x1b
        /*00ae*/ 	.short	0x00ff


	//----- nvinfo : EIATTR_MERCURY_ISA_VERSION
	.align		4
        /*00b0*/ 	.byte	0x03, 0x5f
        /*00b2*/ 	.short	0x0101


	//----- nvinfo : EIATTR_VRC_CTA_INIT_COUNT
	.align		4
        /*00b4*/ 	.byte	0x02, 0x4a
	.zero		1
	.zero		1


	//----- nvinfo : EIATTR_EXIT_INSTR_OFFSETS
	.align		4
        /*00b8*/ 	.byte	0x04, 0x1c
        /*00ba*/ 	.short	(.L_487 - .L_486)


	//   ....[0]....
.L_486:
        /*00bc*/ 	.word	0x00000410


	//----- nvinfo : EIATTR_CRS_STACK_SIZE
	.align		4
.L_487:
        /*00c0*/ 	.byte	0x04, 0x1e
        /*00c2*/ 	.short	(.L_489 - .L_488)
.L_488:
        /*00c4*/ 	.word	0x00000000


	//----- nvinfo : EIATTR_CBANK_PARAM_SIZE
	.align		4
.L_489:
        /*00c8*/ 	.byte	0x03, 0x19
        /*00ca*/ 	.short	0x0044


	//----- nvinfo : EIATTR_PARAM_CBANK
	.align		4
        /*00cc*/ 	.byte	0x04, 0x0a
        /*00ce*/ 	.short	(.L_491 - .L_490)
	.align		4
.L_490:
        /*00d0*/ 	.word	index@(.nv.constant0._Z38capture_sampled_magnetic_fields_on_gpuPfS_S_PcPiS1_S_iii)
        /*00d4*/ 	.short	0x0380
        /*00d6*/ 	.short	0x0044


	//----- nvinfo : EIATTR_SW_WAR
	.align		4
.L_491:
        /*00d8*/ 	.byte	0x04, 0x36
        /*00da*/ 	.short	(.L_493 - .L_492)
.L_492:
        /*00dc*/ 	.word	0x00000008
.L_493:


//--------------------- .nv.info._Z38capture_sampled_electric_fields_on_gpuPfS_S_PcPiS1_S_iii --------------------------
	.section	.nv.info._Z38capture_sampled_electric_fields_on_gpuPfS_S_PcPiS1_S_iii,"",@"SHT_CUDA_INFO"
	.sectionflags	@""
	.align	4


	//----- nvinfo : EIATTR_CUDA_API_VERSION
	.align		4
        /*0000*/ 	.byte	0x04, 0x37
        /*0002*/ 	.short	(.L_495 - .L_494)
.L_494:
        /*0004*/ 	.word	0x00000082


	//----- nvinfo : EIATTR_KPARAM_INFO
	.align		4
.L_495:
        /*0008*/ 	.byte	0x04, 0x17
        /*000a*/ 	.short	(.L_497 - .L_496)
.L_496:
        /*000c*/ 	.word	0x00000000
        /*0010*/ 	.short	0x0009
        /*0012*/ 	.short	0x0040
        /*0014*/ 	.byte	0x00, 0xf0, 0x11, 0x00


	//----- nvinfo : EIATTR_KPARAM_INFO
	.align		4
.L_497:
        /*0018*/ 	.byte	0x04, 0x17
        /*001a*/ 	.short	(.L_499 - .L_498)
.L_498:
        /*001c*/ 	.word	0x00000000
        /*0020*/ 	.short	0x0008
        /*0022*/ 	.short	0x003c
        /*0024*/ 	.byte	0x00, 0xf0, 0x11, 0x00


	//----- nvinfo : EIATTR_KPARAM_INFO
	.align		4
.L_499:
        /*0028*/ 	.byte	0x04, 0x17
        /*002a*/ 	.short	(.L_501 - .L_500)
.L_500:
        /*002c*/ 	.word	0x00000000
        /*0030*/ 	.short	0x0007
        /*0032*/ 	.short	0x0038
        /*0034*/ 	.byte	0x00, 0xf0, 0x11, 0x00


	//----- nvinfo : EIATTR_KPARAM_INFO
	.align		4
.L_501:
        /*0038*/ 	.byte	0x04, 0x17
        /*003a*/ 	.short	(.L_503 - .L_502)
.L_502:
        /*003c*/ 	.word	0x00000000
        /*0040*/ 	.short	0x0006
        /*0042*/ 	.short	0x0030
        /*0044*/ 	.byte	0x00, 0xf5, 0x21, 0x00


	//----- nvinfo : EIATTR_KPARAM_INFO
	.align		4
.L_503:
        /*0048*/ 	.byte	0x04, 0x17
        /*004a*/ 	.short	(.L_505 - .L_504)
.L_504:
        /*004c*/ 	.word	0x00000000
        /*0050*/ 	.short	0x0005
        /*0052*/ 	.short	0x0028
        /*0054*/ 	.byte	0x00, 0xf5, 0x21, 0x00


	//----- nvinfo : EIATTR_KPARAM_INFO
	.align		4
.L_505:
        /*0058*/ 	.byte	0x04, 0x17
        /*005a*/ 	.short	(.L_507 - .L_506)
.L_506:
        /*005c*/ 	.word	0x00000000
        /*0060*/ 	.short	0x0004
        /*0062*/ 	.short	0x0020
        /*0064*/ 	.byte	0x00, 0xf5, 0x21, 0x00


	//----- nvinfo : EIATTR_KPARAM_INFO
	.align		4
.L_507:
        /*0068*/ 	.byte	0x04, 0x17
        /*006a*/ 	.short	(.L_509 - .L_508)
.L_508:
        /*006c*/ 	.word	0x00000000
        /*0070*/ 	.short	0x0003
        /*0072*/ 	.short	0x0018
        /*0074*/ 	.byte	0x00, 0xf5, 0x21, 0x00


	//----- nvinfo : EIATTR_KPARAM_INFO
	.align		4
.L_509:
        /*0078*/ 	.byte	0x04, 0x17
        /*007a*/ 	.short	(.L_511 - .L_510)
.L_510:
        /*007c*/ 	.word	0x00000000
        /*0080*/ 	.short	0x0002
        /*0082*/ 	.short	0x0010
        /*0084*/ 	.byte	0x00, 0xf5, 0x21, 0x00


	//----- nvinfo : EIATTR_KPARAM_INFO
	.align		4
.L_511:
        /*0088*/ 	.byte	0x04, 0x17
        /*008a*/ 	.short	(.L_513 - .L_512)
.L_512:
        /*008c*/ 	.word	0x00000000
        /*0090*/ 	.short	0x0001
        /*0092*/ 	.short	0x0008
        /*0094*/ 	.byte	0x00, 0xf5, 0x21, 0x00


	//----- nvinfo : EIATTR_KPARAM_INFO
	.align		4
.L_513:
        /*0098*/ 	.byte	0x04, 0x17
        /*009a*/ 	.short	(.L_515 - .L_514)
.L_514:
        /*009c*/ 	.word	0x00000000
        /*00a0*/ 	.short	0x0000
        /*00a2*/ 	.short	0x0000
        /*00a4*/ 	.byte	0x00, 0xf5, 0x21, 0x00


	//----- nvinfo : EIATTR_SPARSE_MMA_MASK
	.align		4
.L_515:
        /*00a8*/ 	.byte	0x03, 0x50
        /*00aa*/ 	.short	0x0000


	//----- nvinfo : EIATTR_MAXREG_COUNT
	.align		4
        /*00ac*/ 	.byte	0x03, 0x1b
        /*00ae*/ 	.short	0x00ff


	//----- nvinfo : EIATTR_MERCURY_ISA_VERSION
	.align		4
        /*00b0*/ 	.byte	0x03, 0x5f
        /*00b2*/ 	.short	0x0101


	//----- nvinfo : EIATTR_VRC_CTA_INIT_COUNT
	.align		4
        /*00b4*/ 	.byte	0x02, 0x4a
	.zero		1
	.zero		1


	//----- nvinfo : EIATTR_EXIT_INSTR_OFFSETS
	.align		4
        /*00b8*/ 	.byte	0x04, 0x1c
        /*00ba*/ 	.short	(.L_517 - .L_516)


	//   ....[0]....
.L_516:
        /*00bc*/ 	.word	0x000002f0


	//----- nvinfo : EIATTR_CRS_STACK_SIZE
	.align		4
.L_517:
        /*00c0*/ 	.byte	0x04, 0x1e
        /*00c2*/ 	.short	(.L_519 - .L_518)
.L_518:
        /*00c4*/ 	.word	0x00000000


	//----- nvinfo : EIATTR_CBANK_PARAM_SIZE
	.align		4
.L_519:
        /*00c8*/ 	.byte	0x03, 0x19
        /*00ca*/ 	.short	0x0044


	//----- nvinfo : EIATTR_PARAM_CBANK
	.align		4
        /*00cc*/ 	.byte	0x04, 0x0a
        /*00ce*/ 	.short	(.L_521 - .L_520)
	.align		4
.L_520:
        /*00d0*/ 	.word	index@(.nv.constant0._Z38capture_sampled_electric_fields_on_gpuPfS_S_PcPiS1_S_iii)
        /*00d4*/ 	.short	0x0380
        /*00d6*/ 	.short	0x0044


	//----- nvinfo : EIATTR_SW_WAR
	.align		4
.L_521:
        /*00d8*/ 	.byte	0x04, 0x36
        /*00da*/ 	.short	(.L_523 - .L_522)
.L_522:
        /*00dc*/ 	.word	0x00000008
.L_523:


//--------------------- .nv.info._Z33update_electric_fields_on_gpu_TMzPfS_S_S_S_S_i --------------------------
	.section	.nv.info._Z33update_electric_fields_on_gpu_TMzPfS_S_S_S_S_i,"",@"SHT_CUDA_INFO"
	.sectionflags	@""
	.align	4


	//----- nvinfo : EIATTR_CUDA_API_VERSION
	.align		4
        /*0000*/ 	.byte	0x04, 0x37
        /*0002*/ 	.short	(.L_525 - .L_524)
.L_524:
        /*0004*/ 	.word	0x00000082


	//----- nvinfo : EIATTR_KPARAM_INFO
	.align		4
.L_525:
        /*0008*/ 	.byte	0x04, 0x17
        /*000a*/ 	.short	(.L_527 - .L_526)
.L_526:
        /*000c*/ 	.word	0x00000000
        /*0010*/ 	.short	0x0006
        /*0012*/ 	.short	0x0030
        /*0014*/ 	.byte	0x00, 0xf0, 0x11, 0x00


	//----- nvinfo : EIATTR_KPARAM_INFO
	.align		4
.L_527:
        /*0018*/ 	.byte	0x04, 0x17
        /*001a*/ 	.short	(.L_529 - .L_528)
.L_528:
        /*001c*/ 	.word	0x00000000
        /*0020*/ 	.short	0x0005
        /*0022*/ 	.short	0x0028
        /*0024*/ 	.byte	0x00, 0xf5, 0x21, 0x00


	//----- nvinfo : EIATTR_KPARAM_INFO
	.align		4
.L_529:
        /*0028*/ 	.byte	0x04, 0x17
        /*002a*/ 	.short	(.L_531 - .L_530)
.L_530:
        /*002c*/ 	.word	0x00000000
        /*0030*/ 	.short	0x0004
        /*0032*/ 	.short	0x0020
        /*0034*/ 	.byte	0x00, 0xf5, 0x21, 0x00


	//----- nvinfo : EIATTR_KPARAM_INFO
	.align		4
.L_531:
        /*0038*/ 	.byte	0x04, 0x17
        /*003a*/ 	.short	(.L_533 - .L_532)
.L_532:
        /*003c*/ 	.word	0x00000000
        /*0040*/ 	.short	0x0003
        /*0042*/ 	.short	0x0018
        /*0044*/ 	.byte	0x00, 0xf5, 0x21, 0x00


	//----- nvinfo : EIATTR_KPARAM_INFO
	.align		4
.L_533:
        /*0048*/ 	.byte	0x04, 0x17
        /*004a*/ 	.short	(.L_535 - .L_534)
.L_534:
        /*004c*/ 	.word	0x00000000
        /*0050*/ 	.short	0x0002
        /*0052*/ 	.short	0x0010
        /*0054*/ 	.byte	0x00, 0xf5, 0x21, 0x00


	//----- nvinfo : EIATTR_KPARAM_INFO
	.align		4
.L_535:
        /*0058*/ 	.byte	0x04, 0x17
        /*005a*/ 	.short	(.L_537 - .L_536)
.L_536:
        /*005c*/ 	.word	0x00000000
        /*0060*/ 	.short	0x0001
        /*0062*/ 	.short	0x0008
        /*0064*/ 	.byte	0x00, 0xf5, 0x21, 0x00


	//----- nvinfo : EIATTR_KPARAM_INFO
	.align		4
.L_537:
        /*0068*/ 	.byte	0x04, 0x17
        /*006a*/ 	.short	(.L_539 - .L_538)
.L_538:
        /*006c*/ 	.word	0x00000000
        /*0070*/ 	.short	0x0000
        /*0072*/ 	.short	0x0000
        /*0074*/ 	.byte	0x00, 0xf5, 0x21, 0x00


	//----- nvinfo : EIATTR_SPARSE_MMA_MASK
	.align		4
.L_539:
        /*0078*/ 	.byte	0x03, 0x50
        /*007a*/ 	.short	0x0000


	//----- nvinfo : EIATTR_MAXREG_COUNT
	.align		4
        /*007c*/ 	.byte	0x03, 0x1b
        /*007e*/ 	.short	0x00ff


	//----- nvinfo : EIATTR_NUM_BARRIERS
	.align		4
        /*0080*/ 	.byte	0x02, 0x4c
        /*0082*/ 	.byte	0x01
	.zero		1


	//----- nvinfo : EIATTR_MERCURY_ISA_VERSION
	.align		4
        /*0084*/ 	.byte	0x03, 0x5f
        /*0086*/ 	.short	0x0101


	//----- nvinfo : EIATTR_VRC_CTA_INIT_COUNT
	.align		4
        /*0088*/ 	.byte	0x02, 0x4a
	.zero		1
	.zero		1


	//----- nvinfo : EIATTR_EXIT_INSTR_OFFSETS
	.align		4
        /*008c*/ 	.byte	0x04, 0x1c
        /*008e*/ 	.short	(.L_541 - .L_540)


	//   ....[0]....
.L_540:
        /*0090*/ 	.word	0x00000330


	//----- nvinfo : EIATTR_CBANK_PARAM_SIZE
	.align		4
.L_541:
        /*0094*/ 	.byte	0x03, 0x19
        /*0096*/ 	.short	0x0034


	//----- nvinfo : EIATTR_PARAM_CBANK
	.align		4
        /*0098*/ 	.byte	0x04, 0x0a
        /*009a*/ 	.short	(.L_543 - .L_542)
	.align		4
.L_542:
        /*009c*/ 	.word	index@(.nv.constant0._Z33update_electric_fields_on_gpu_TMzPfS_S_S_S_S_i)
        /*00a0*/ 	.short	0x0380
        /*00a2*/ 	.short	0x0034


	//----- nvinfo : EIATTR_SW_WAR
	.align		4
.L_543:
        /*00a4*/ 	.byte	0x04, 0x36
        /*00a6*/ 	.short	(.L_545 - .L_544)
.L_544:
        /*00a8*/ 	.word	0x00000008
.L_545:


//--------------------- .nv.info._Z33update_electric_fields_on_gpu_TEzPfS_S_S_S_S_S_i --------------------------
	.section	.nv.info._Z33update_electric_fields_on_gpu_TEzPfS_S_S_S_S_S_i,"",@"SHT_CUDA_INFO"
	.sectionflags	@""
	.align	4


	//----- nvinfo : EIATTR_CUDA_API_VERSION
	.align		4
        /*0000*/ 	.byte	0x04, 0x37
        /*0002*/ 	.short	(.L_547 - .L_546)
.L_546:
        /*0004*/ 	.word	0x00000082


	//----- nvinfo : EIATTR_KPARAM_INFO
	.align		4
.L_547:
        /*0008*/ 	.byte	0x04, 0x17
        /*000a*/ 	.short	(.L_549 - .L_548)
.L_548:
        /*000c*/ 	.word	0x00000000
        /*0010*/ 	.short	0x0007
        /*0012*/ 	.short	0x0038
        /*0014*/ 	.byte	0x00, 0xf0, 0x11, 0x00


	//----- nvinfo : EIATTR_KPARAM_INFO
	.align		4
.L_549:
        /*0018*/ 	.byte	0x04, 0x17
        /*001a*/ 	.short	(.L_551 - .L_550)
.L_550:
        /*001c*/ 	.word	0x00000000
        /*0020*/ 	.short	0x0006
        /*0022*/ 	.short	0x0030
        /*0024*/ 	.byte	0x00, 0xf5, 0x21, 0x00


	//----- nvinfo : EIATTR_KPARAM_INFO
	.align		4
.L_551:
        /*0028*/ 	.byte	0x04, 0x17
        /*002a*/ 	.short	(.L_553 - .L_552)
.L_552:
        /*002c*/ 	.word	0x00000000
        /*0030*/ 	.short	0x0005
        /*0032*/ 	.short	0x0028
        /*0034*/ 	.byte	0x00, 0xf5, 0x21, 0x00


	//----- nvinfo : EIATTR_KPARAM_INFO
	.align		4
.L_553:
        /*0038*/ 	.byte	0x04, 0x17
        /*003a*/ 	.short	(.L_555 - .L_554)
.L_554:
        /*003c*/ 	.word	0x00000000
        /*0040*/ 	.short	0x0004
        /*0042*/ 	.short	0x0020
        /*0044*/ 	.byte	0x00, 0xf5, 0x21, 0x00


	//----- nvinfo : EIATTR_KPARAM_INFO
	.align		4
.L_555:
        /*0048*/ 	.byte	0x04, 0x17
        /*004a*/ 	.short	(.L_557 - .L_556)
.L_556:
        /*004c*/ 	.word	0x00000000
        /*0050*/ 	.short	0x0003
        /*0052*/ 	.short	0x0018
        /*0054*/ 	.byte	0x00, 0xf5, 0x21, 0x00


	//----- nvinfo : EIATTR_KPARAM_INFO
	.align		4
.L_557:
        /*0058*/ 	.byte	0x04, 0x17
        /*005a*/ 	.short	(.L_559 - .L_558)
.L_558:
        /*005c*/ 	.word	0x00000000
        /*0060*/ 	.short	0x0002
        /*0062*/ 	.short	0x0010
        /*0064*/ 	.byte	0x00, 0xf5, 0x21, 0x00


	//----- nvinfo : EIATTR_KPARAM_INFO
	.align		4
.L_559:
        /*0068*/ 	.byte	0x04, 0x17
        /*006a*/ 	.short	(.L_561 - .L_560)
.L_560:
        /*006c*/ 	.word	0x00000000
        /*0070*/ 	.short	0x0001
        /*0072*/ 	.short	0x0008
        /*0074*/ 	.byte	0x00, 0xf5, 0x21, 0x00


	//----- nvinfo : EIATTR_KPARAM_INFO
	.align		4
.L_561:
        /*0078*/ 	.byte	0x04, 0x17
        /*007a*/ 	.short	(.L_563 - .L_562)
.L_562:
        /*007c*/ 	.word	0x00000000
        /*0080*/ 	.short	0x0000
        /*0082*/ 	.short	0x0000
        /*0084*/ 	.byte	0x00, 0xf5, 0x21, 0x00


	//----- nvinfo : EIATTR_SPARSE_MMA_MASK
	.align		4
.L_563:
        /*0088*/ 	.byte	0x03, 0x50
        /*008a*/ 	.short	0x0000


	//----- nvinfo : EIATTR_MAXREG_COUNT
	.align		4
        /*008c*/ 	.byte	0x03, 0x1b
        /*008e*/ 	.short	0x00ff


	//----- nvinfo : EIATTR_NUM_BARRIERS
	.align		4
        /*0090*/ 	.byte	0x02, 0x4c
        /*0092*/ 	.byte	0x01
	.zero		1


	//----- nvinfo : EIATTR_MERCURY_ISA_VERSION
	.align		4
        /*0094*/ 	.byte	0x03, 0x5f
        /*0096*/ 	.short	0x0101


	//----- nvinfo : EIATTR_VRC_CTA_INIT_COUNT
	.align		4
        /*0098*/ 	.byte	0x02, 0x4a
	.zero		1
	.zero		1


	//----- nvinfo : EIATTR_EXIT_INSTR_OFFSETS
	.align		4
        /*009c*/ 	.byte	0x04, 0x1c
        /*009e*/ 	.short	(.L_565 - .L_564)


	//   ....[0]....
.L_564:
        /*00a0*/ 	.word	0x00000390


	//----- nvinfo : EIATTR_CBANK_PARAM_SIZE
	.align		4
.L_565:
        /*00a4*/ 	.byte	0x03, 0x19
        /*00a6*/ 	.short	0x003c


	//----- nvinfo : EIATTR_PARAM_CBANK
	.align		4
        /*00a8*/ 	.byte	0x04, 0x0a
        /*00aa*/ 	.short	(.L_567 - .L_566)
	.align		4
.L_566:
        /*00ac*/ 	.word	index@(.nv.constant0._Z33update_electric_fields_on_gpu_TEzPfS_S_S_S_S_S_i)
        /*00b0*/ 	.short	0x0380
        /*00b2*/ 	.short	0x003c


	//----- nvinfo : EIATTR_SW_WAR
	.align		4
.L_567:
        /*00b4*/ 	.byte	0x04, 0x36
        /*00b6*/ 	.short	(.L_569 - .L_568)
.L_568:
        /*00b8*/ 	.word	0x00000008
.L_569:


//--------------------- .nv.info._Z25update_impressed_J_on_gpuPfPiS_if --------------------------
	.section	.nv.info._Z25update_impressed_J_on_gpuPfPiS_if,"",@"SHT_CUDA_INFO"
	.sectionflags	@""
	.align	4


	//----- nvinfo : EIATTR_CUDA_API_VERSION
	.align		4
        /*0000*/ 	.byte	0x04, 0x37
        /*0002*/ 	.short	(.L_571 - .L_570)
.L_570:
        /*0004*/ 	.word	0x00000082


	//----- nvinfo : EIATTR_KPARAM_INFO
	.align		4
.L_571:
        /*0008*/ 	.byte	0x04, 0x17
        /*000a*/ 	.short	(.L_573 - .L_572)
.L_572:
        /*000c*/ 	.word	0x00000000
        /*0010*/ 	.short	0x0004
        /*0012*/ 	.short	0x001c
        /*0014*/ 	.byte	0x00, 0xf0, 0x11, 0x00


	//----- nvinfo : EIATTR_KPARAM_INFO
	.align		4
.L_573:
        /*0018*/ 	.byte	0x04, 0x17
        /*001a*/ 	.short	(.L_575 - .L_574)
.L_574:
        /*001c*/ 	.word	0x00000000
        /*0020*/ 	.short	0x0003
        /*0022*/ 	.short	0x0018
        /*0024*/ 	.byte	0x00, 0xf0, 0x11, 0x00


	//----- nvinfo : EIATTR_KPARAM_INFO
	.align		4
.L_575:
        /*0028*/ 	.byte	0x04, 0x17
        /*002a*/ 	.short	(.L_577 - .L_576)
.L_576:
        /*002c*/ 	.word	0x00000000
        /*0030*/ 	.short	0x0002
        /*0032*/ 	.short	0x0010
        /*0034*/ 	.byte	0x00, 0xf5, 0x21, 0x00


	//----- nvinfo : EIATTR_KPARAM_INFO
	.align		4
.L_577:
        /*0038*/ 	.byte	0x04, 0x17
        /*003a*/ 	.short	(.L_579 - .L_578)
.L_578:
        /*003c*/ 	.word	0x00000000
        /*0040*/ 	.short	0x0001
        /*0042*/ 	.short	0x0008
        /*0044*/ 	.byte	0x00, 0xf5, 0x21, 0x00


	//----- nvinfo : EIATTR_KPARAM_INFO
	.align		4
.L_579:
        /*0048*/ 	.byte	0x04, 0x17
        /*004a*/ 	.short	(.L_581 - .L_580)
.L_580:
        /*004c*/ 	.word	0x00000000
        /*0050*/ 	.short	0x0000
        /*0052*/ 	.short	0x0000
        /*0054*/ 	.byte	0x00, 0xf5, 0x21, 0x00


	//----- nvinfo : EIATTR_SPARSE_MMA_MASK
	.align		4
.L_581:
        /*0058*/ 	.byte	0x03, 0x50
        /*005a*/ 	.short	0x0000


	//----- nvinfo : EIATTR_MAXREG_COUNT
	.align		4
        /*005c*/ 	.byte	0x03, 0x1b
        /*005e*/ 	.short	0x00ff


	//----- nvinfo : EIATTR_MERCURY_ISA_VERSION
	.align		4
        /*0060*/ 	.byte	0x03, 0x5f
        /*0062*/ 	.short	0x0101


	//----- nvinfo : EIATTR_VRC_CTA_INIT_COUNT
	.align		4
        /*0064*/ 	.byte	0x02, 0x4a
	.zero		1
	.zero		1


	//----- nvinfo : EIATTR_EXIT_INSTR_OFFSETS
	.align		4
        /*0068*/ 	.byte	0x04, 0x1c
        /*006a*/ 	.short	(.L_583 - .L_582)


	//   ....[0]....
.L_582:
        /*006c*/ 	.word	0x00000100


	//----- nvinfo : EIATTR_CBANK_PARAM_SIZE
	.align		4
.L_583:
        /*0070*/ 	.byte	0x03, 0x19
        /*0072*/ 	.short	0x0020


	//----- nvinfo : EIATTR_PARAM_CBANK
	.align		4
        /*0074*/ 	.byte	0x04, 0x0a
        /*0076*/ 	.short	(.L_585 - .L_584)
	.align		4
.L_584:
        /*0078*/ 	.word	index@(.nv.constant0._Z25update_impressed_J_on_gpuPfPiS_if)
        /*007c*/ 	.short	0x0380
        /*007e*/ 	.short	0x0020


	//----- nvinfo : EIATTR_SW_WAR
	.align		4
.L_585:
        /*0080*/ 	.byte	0x04, 0x36
        /*0082*/ 	.short	(.L_587 - .L_586)
.L_586:
        /*0084*/ 	.word	0x00000008
.L_587:


//--------------------- .nv.info._Z25update_impressed_M_on_gpuPfPiS_if --------------------------
	.section	.nv.info._Z25update_impressed_M_on_gpuPfPiS_if,"",@"SHT_CUDA_INFO"
	.sectionflags	@""
	.align	4


	//----- nvinfo : EIATTR_CUDA_API_VERSION
	.align		4
        /*0000*/ 	.byte	0x04, 0x37
        /*0002*/ 	.short	(.L_589 - .L_588)
.L_588:
        /*0004*/ 	.word	0x00000082


	//----- nvinfo : EIATTR_KPARAM_INFO
	.align		4
.L_589:
        /*0008*/ 	.byte	0x04, 0x17
        /*000a*/ 	.short	(.L_591 - .L_590)
.L_590:
        /*000c*/ 	.word	0x00000000
        /*0010*/ 	.short	0x0004
        /*0012*/ 	.short	0x001c
        /*0014*/ 	.byte	0x00, 0xf0, 0x11, 0x00


	//----- nvinfo : EIATTR_KPARAM_INFO
	.align		4
.L_591:
        /*0018*/ 	.byte	0x04, 0x17
        /*001a*/ 	.short	(.L_593 - .L_592)
.L_592:
        /*001c*/ 	.word	0x00000000
        /*0020*/ 	.short	0x0003
        /*0022*/ 	.short	0x0018
        /*0024*/ 	.byte	0x00, 0xf0, 0x11, 0x00


	//----- nvinfo : EIATTR_KPARAM_INFO
	.align		4
.L_593:
        /*0028*/ 	.byte	0x04, 0x17
        /*002a*/ 	.short	(.L_595 - .L_594)
.L_594:
        /*002c*/ 	.word	0x00000000
        /*0030*/ 	.short	0x0002
        /*0032*/ 	.short	0x0010
        /*0034*/ 	.byte	0x00, 0xf5, 0x21, 0x00


	//----- nvinfo : EIATTR_KPARAM_INFO
	.align		4
.L_595:
        /*0038*/ 	.byte	0x04, 0x17
        /*003a*/ 	.short	(.L_597 - .L_596)
.L_596:
        /*003c*/ 	.word	0x00000000
        /*0040*/ 	.short	0x0001
        /*0042*/ 	.short	0x0008
        /*0044*/ 	.byte	0x00, 0xf5, 0x21, 0x00


	//----- nvinfo : EIATTR_KPARAM_INFO
	.align		4
.L_597:
        /*0048*/ 	.byte	0x04, 0x17
        /*004a*/ 	.short	(.L_599 - .L_598)
.L_598:
        /*004c*/ 	.word	0x00000000
        /*0050*/ 	.short	0x0000
        /*0052*/ 	.short	0x0000
        /*0054*/ 	.byte	0x00, 0xf5, 0x21, 0x00


	//----- nvinfo : EIATTR_SPARSE_MMA_MASK
	.align		4
.L_599:
        /*0058*/ 	.byte	0x03, 0x50
        /*005a*/ 	.short	0x0000


	//----- nvinfo : EIATTR_MAXREG_COUNT
	.align		4
        /*005c*/ 	.byte	0x03, 0x1b
        /*005e*/ 	.short	0x00ff


	//----- nvinfo : EIATTR_MERCURY_ISA_VERSION
	.align		4
        /*0060*/ 	.byte	0x03, 0x5f
        /*0062*/ 	.short	0x0101


	//----- nvinfo : EIATTR_VRC_CTA_INIT_COUNT
	.align		4
        /*0064*/ 	.byte	0x02, 0x4a
	.zero		1
	.zero		1


	//----- nvinfo : EIATTR_EXIT_INSTR_OFFSETS
	.align		4
        /*0068*/ 	.byte	0x04, 0x1c
        /*006a*/ 	.short	(.L_601 - .L_600)


	//   ....[0]....
.L_600:
        /*006c*/ 	.word	0x00000100


	//----- nvinfo : EIATTR_CBANK_PARAM_SIZE
	.align		4
.L_601:
        /*0070*/ 	.byte	0x03, 0x19
        /*0072*/ 	.short	0x0020


	//----- nvinfo : EIATTR_PARAM_CBANK
	.align		4
        /*0074*/ 	.byte	0x04, 0x0a
        /*0076*/ 	.short	(.L_603 - .L_602)
	.align		4
.L_602:
        /*0078*/ 	.word	index@(.nv.constant0._Z25update_impressed_M_on_gpuPfPiS_if)
        /*007c*/ 	.short	0x0380
        /*007e*/ 	.short	0x0020


	//----- nvinfo : EIATTR_SW_WAR
	.align		4
.L_603:
        /*0080*/ 	.byte	0x04, 0x36
        /*0082*/ 	.short	(.L_605 - .L_604)
.L_604:
        /*0084*/ 	.word	0x00000008
.L_605:


//--------------------- .nv.info._Z33update_magnetic_fields_on_gpu_TMzPfS_S_S_S_S_S_i --------------------------
	.section	.nv.info._Z33update_magnetic_fields_on_gpu_TMzPfS_S_S_S_S_S_i,"",@"SHT_CUDA_INFO"
	.sectionflags	@""
	.align	4


	//----- nvinfo : EIATTR_CUDA_API_VERSION
	.align		4
        /*0000*/ 	.byte	0x04, 0x37
        /*0002*/ 	.short	(.L_607 - .L_606)
.L_606:
        /*0004*/ 	.word	0x00000082


	//----- nvinfo : EIATTR_KPARAM_INFO
	.align		4
.L_607:
        /*0008*/ 	.byte	0x04, 0x17
        /*000a*/ 	.short	(.L_609 - .L_608)
.L_608:
        /*000c*/ 	.word	0x00000000
        /*0010*/ 	.short	0x0007
        /*0012*/ 	.short	0x0038
        /*0014*/ 	.byte	0x00, 0xf0, 0x11, 0x00


	//----- nvinfo : EIATTR_KPARAM_INFO
	.align		4
.L_609:
        /*0018*/ 	.byte	0x04, 0x17
        /*001a*/ 	.short	(.L_611 - .L_610)
.L_610:
        /*001c*/ 	.word	0x00000000
        /*0020*/ 	.short	0x0006
        /*0022*/ 	.short	0x0030
        /*0024*/ 	.byte	0x00, 0xf5, 0x21, 0x00


	//----- nvinfo : EIATTR_KPARAM_INFO
	.align		4
.L_611:
        /*0028*/ 	.byte	0x04, 0x17
        /*002a*/ 	.short	(.L_613 - .L_612)
.L_612:
        /*002c*/ 	.word	0x00000000
        /*0030*/ 	.short	0x0005
        /*0032*/ 	.short	0x0028
        /*0034*/ 	.byte	0x00, 0xf5, 0x21, 0x00


	//----- nvinfo : EIATTR_KPARAM_INFO
	.align		4
.L_613:
        /*0038*/ 	.byte	0x04, 0x17
        /*003a*/ 	.short	(.L_615 - .L_614)
.L_614:
        /*003c*/ 	.word	0x00000000
        /*0040*/ 	.short	0x0004
        /*0042*/ 	.short	0x0020
        /*0044*/ 	.byte	0x00, 0xf5, 0x21, 0x00


	//----- nvinfo : EIATTR_KPARAM_INFO
	.align		4
.L_615:
        /*0048*/ 	.byte	0x04, 0x17
        /*004a*/ 	.short	(.L_617 - .L_616)
.L_616:
        /*004c*/ 	.word	0x00000000
        /*0050*/ 	.short	0x0003
        /*0052*/ 	.short	0x0018
        /*0054*/ 	.byte	0x00, 0xf5, 0x21, 0x00


	//----- nvinfo : EIATTR_KPARAM_INFO
	.align		4
.L_617:
        /*0058*/ 	.byte	0x04, 0x17
        /*005a*/ 	.short	(.L_619 - .L_618)
.L_618:
        /*005c*/ 	.word	0x00000000
        /*0060*/ 	.short	0x0002
        /*0062*/ 	.short	0x0010
        /*0064*/ 	.byte	0x00, 0xf5, 0x21, 0x00


	//----- nvinfo : EIATTR_KPARAM_INFO
	.align		4
.L_619:
        /*0068*/ 	.byte	0x04, 0x17
        /*006a*/ 	.short	(.L_621 - .L_620)
.L_620:
        /*006c*/ 	.word	0x00000000
        /*0070*/ 	.short	0x0001
        /*0072*/ 	.short	0x0008
        /*0074*/ 	.byte	0x00, 0xf5, 0x21, 0x00


	//----- nvinfo : EIATTR_KPARAM_INFO
	.align		4
.L_621:
        /*0078*/ 	.byte	0x04, 0x17
        /*007a*/ 	.short	(.L_623 - .L_622)
.L_622:
        /*007c*/ 	.word	0x00000000
        /*0080*/ 	.short	0x0000
        /*0082*/ 	.short	0x0000
        /*0084*/ 	.byte	0x00, 0xf5, 0x21, 0x00


	//----- nvinfo : EIATTR_SPARSE_MMA_MASK
	.align		4
.L_623:
        /*0088*/ 	.byte	0x03, 0x50
        /*008a*/ 	.short	0x0000


	//----- nvinfo : EIATTR_MAXREG_COUNT
	.align		4
        /*008c*/ 	.byte	0x03, 0x1b
        /*008e*/ 	.short	0x00ff


	//----- nvinfo : EIATTR_NUM_BARRIERS
	.align		4
        /*0090*/ 	.byte	0x02, 0x4c
        /*0092*/ 	.byte	0x01
	.zero		1


	//----- nvinfo : EIATTR_MERCURY_ISA_VERSION
	.align		4
        /*0094*/ 	.byte	0x03, 0x5f
        /*0096*/ 	.short	0x0101


	//----- nvinfo : EIATTR_VRC_CTA_INIT_COUNT
	.align		4
        /*0098*/ 	.byte	0x02, 0x4a
	.zero		1
	.zero		1


	//----- nvinfo : EIATTR_EXIT_INSTR_OFFSETS
	.align		4
        /*009c*/ 	.byte	0x04, 0x1c
        /*009e*/ 	.short	(.L_625 - .L_624)


	//   ....[0]....
.L_624:
        /*00a0*/ 	.word	0x00000370


	//----- nvinfo : EIATTR_CBANK_PARAM_SIZE
	.align		4
.L_625:
        /*00a4*/ 	.byte	0x03, 0x19
        /*00a6*/ 	.short	0x003c


	//----- nvinfo : EIATTR_PARAM_CBANK
	.align		4
        /*00a8*/ 	.byte	0x04, 0x0a
        /*00aa*/ 	.short	(.L_627 - .L_626)
	.align		4
.L_626:
        /*00ac*/ 	.word	index@(.nv.constant0._Z33update_magnetic_fields_on_gpu_TMzPfS_S_S_S_S_S_i)
        /*00b0*/ 	.short	0x0380
        /*00b2*/ 	.short	0x003c


	//----- nvinfo : EIATTR_SW_WAR
	.align		4
.L_627:
        /*00b4*/ 	.byte	0x04, 0x36
        /*00b6*/ 	.short	(.L_629 - .L_628)
.L_628:
        /*00b8*/ 	.word	0x00000008
.L_629:


//--------------------- .nv.info._Z33update_magnetic_fields_on_gpu_TEzPfS_S_S_S_S_i --------------------------
	.section	.nv.info._Z33update_magnetic_fields_on_gpu_TEzPfS_S_S_S_S_i,"",@"SHT_CUDA_INFO"
	.sectionflags	@""
	.align	4


	//----- nvinfo : EIATTR_CUDA_API_VERSION
	.align		4
        /*0000*/ 	.byte	0x04, 0x37
        /*0002*/ 	.short	(.L_631 - .L_630)
.L_630:
        /*0004*/ 	.word	0x00000082


	//----- nvinfo : EIATTR_KPARAM_INFO
	.align		4
.L_631:
        /*0008*/ 	.byte	0x04, 0x17
        /*000a*/ 	.short	(.L_633 - .L_632)
.L_632:
        /*000c*/ 	.word	0x00000000
        /*0010*/ 	.short	0x0006
        /*0012*/ 	.short	0x0030
        /*0014*/ 	.byte	0x00, 0xf0, 0x11, 0x00


	//----- nvinfo : EIATTR_KPARAM_INFO
	.align		4
.L_633:
        /*0018*/ 	.byte	0x04, 0x17
        /*001a*/ 	.short	(.L_635 - .L_634)
.L_634:
        /*001c*/ 	.word	0x00000000
        /*0020*/ 	.short	0x0005
        /*0022*/ 	.short	0x0028
        /*0024*/ 	.byte	0x00, 0xf5, 0x21, 0x00


	//----- nvinfo : EIATTR_KPARAM_INFO
	.align		4
.L_635:
        /*0028*/ 	.byte	0x04, 0x17
        /*002a*/ 	.short	(.L_637 - .L_636)
.L_636:
        /*002c*/ 	.word	0x00000000
        /*0030*/ 	.short	0x0004
        /*0032*/ 	.short	0x0020
        /*0034*/ 	.byte	0x00, 0xf5, 0x21, 0x00


	//----- nvinfo : EIATTR_KPARAM_INFO
	.align		4
.L_637:
        /*0038*/ 	.byte	0x04, 0x17
        /*003a*/ 	.short	(.L_639 - .L_638)
.L_638:
        /*003c*/ 	.word	0x00000000
        /*0040*/ 	.short	0x0003
        /*0042*/ 	.short	0x0018
        /*0044*/ 	.byte	0x00, 0xf5, 0x21, 0x00


	//----- nvinfo : EIATTR_KPARAM_INFO
	.align		4
.L_639:
        /*0048*/ 	.byte	0x04, 0x17
        /*004a*/ 	.short	(.L_641 - .L_640)
.L_640:
        /*004c*/ 	.word	0x00000000
        /*0050*/ 	.short	0x0002
        /*0052*/ 	.short	0x0010
        /*0054*/ 	.byte	0x00, 0xf5, 0x21, 0x00


	//----- nvinfo : EIATTR_KPARAM_INFO
	.align		4
.L_641:
        /*0058*/ 	.byte	0x04, 0x17
        /*005a*/ 	.short	(.L_643 - .L_642)
.L_642:
        /*005c*/ 	.word	0x00000000
        /*0060*/ 	.short	0x0001
        /*0062*/ 	.short	0x0008
        /*0064*/ 	.byte	0x00, 0xf5, 0x21, 0x00


	//----- nvinfo : EIATTR_KPARAM_INFO
	.align		4
.L_643:
        /*0068*/ 	.byte	0x04, 0x17
        /*006a*/ 	.short	(.L_645 - .L_644)
.L_644:
        /*006c*/ 	.word	0x00000000
        /*0070*/ 	.short	0x0000
        /*0072*/ 	.short	0x0000
        /*0074*/ 	.byte	0x00, 0xf5, 0x21, 0x00


	//----- nvinfo : EIATTR_SPARSE_MMA_MASK
	.align		4
.L_645:
        /*0078*/ 	.byte	0x03, 0x50
        /*007a*/ 	.short	0x0000


	//----- nvinfo : EIATTR_MAXREG_COUNT
	.align		4
        /*007c*/ 	.byte	0x03, 0x1b
        /*007e*/ 	.short	0x00ff


	//----- nvinfo : EIATTR_NUM_BARRIERS
	.align		4
        /*0080*/ 	.byte	0x02, 0x4c
        /*0082*/ 	.byte	0x01
	.zero		1


	//----- nvinfo : EIATTR_MERCURY_ISA_VERSION
	.align		4
        /*0084*/ 	.byte	0x03, 0x5f
        /*0086*/ 	.short	0x0101


	//----- nvinfo : EIATTR_VRC_CTA_INIT_COUNT
	.align		4
        /*0088*/ 	.byte	0x02, 0x4a
	.zero		1
	.zero		1


	//----- nvinfo : EIATTR_EXIT_INSTR_OFFSETS
	.align		4
        /*008c*/ 	.byte	0x04, 0x1c
        /*008e*/ 	.short	(.L_647 - .L_646)


	//   ....[0]....
.L_646:
        /*0090*/ 	.word	0x00000330


	//----- nvinfo : EIATTR_CBANK_PARAM_SIZE
	.align		4
.L_647:
        /*0094*/ 	.byte	0x03, 0x19
        /*0096*/ 	.short	0x0034


	//----- nvinfo : EIATTR_PARAM_CBANK
	.align		4
        /*0098*/ 	.byte	0x04, 0x0a
        /*009a*/ 	.short	(.L_649 - .L_648)
	.align		4
.L_648:
        /*009c*/ 	.word	index@(.nv.constant0._Z33update_magnetic_fields_on_gpu_TEzPfS_S_S_S_S_i)
        /*00a0*/ 	.short	0x0380
        /*00a2*/ 	.short	0x0034


	//----- nvinfo : EIATTR_SW_WAR
	.align		4
.L_649:
        /*00a4*/ 	.byte	0x04, 0x36
        /*00a6*/ 	.short	(.L_651 - .L_650)
.L_650:
        /*00a8*/ 	.word	0x00000008
.L_651:


//--------------------- .nv.callgraph             --------------------------
	.section	.nv.callgraph,"",@"SHT_CUDA_CALLGRAPH"
	.align	4
	.sectionentsize	8
	.align		4
        /*0000*/ 	.word	0x00000000
	.align		4
        /*0004*/ 	.word	0xffffffff
	.align		4
        /*0008*/ 	.word	0x00000000
	.align		4
        /*000c*/ 	.word	0xfffffffe
	.align		4
        /*0010*/ 	.word	0x00000000
	.align		4
        /*0014*/ 	.word	0xfffffffd
	.align		4
        /*0018*/ 	.word	0x00000000
	.align		4
        /*001c*/ 	.word	0xfffffffc


//--------------------- .nv.constant3             --------------------------
	.section	.nv.constant3,"a",@progbits
	.align	4
.nv.constant3:
	.type		dvcpml_a_ex_xn,@object
	.size		dvcpml_a_ex_xn,(dvcpml_b_ex_xn - dvcpml_a_ex_xn)
dvcpml_a_ex_xn:
	.zero		64
	.type		dvcpml_b_ex_xn,@object
	.size		dvcpml_b_ex_xn,(dvcpml_a_mx_xn - dvcpml_b_ex_xn)
dvcpml_b_ex_xn:
	.zero		64
	.type		dvcpml_a_mx_xn,@object
	.size		dvcpml_a_mx_xn,(dvcpml_b_mx_xn - dvcpml_a_mx_xn)
dvcpml_a_mx_xn:
	.zero		64
	.type		dvcpml_b_mx_xn,@object
	.size		dvcpml_b_mx_xn,(dvcpml_a_ex_xp - dvcpml_b_mx_xn)
dvcpml_b_mx_xn:
	.zero		64
	.type		dvcpml_a_ex_xp,@object
	.size		dvcpml_a_ex_xp,(dvcpml_b_ex_xp - dvcpml_a_ex_xp)
dvcpml_a_ex_xp:
	.zero		128
	.type		dvcpml_b_ex_xp,@object
	.size		dvcpml_b_ex_xp,(dvcpml_a_mx_xp - dvcpml_b_ex_xp)
dvcpml_b_ex_xp:
	.zero		128
	.type		dvcpml_a_mx_xp,@object
	.size		dvcpml_a_mx_xp,(dvcpml_b_mx_xp - dvcpml_a_mx_xp)
dvcpml_a_mx_xp:
	.zero		128
	.type		dvcpml_b_mx_xp,@object
	.size		dvcpml_b_mx_xp,(dvcpml_a_ey_yn - dvcpml_b_mx_xp)
dvcpml_b_mx_xp:
	.zero		128
	.type		dvcpml_a_ey_yn,@object
	.size		dvcpml_a_ey_yn,(dvcpml_b_ey_yn - dvcpml_a_ey_yn)
dvcpml_a_ey_yn:
	.zero		64
	.type		dvcpml_b_ey_yn,@object
	.size		dvcpml_b_ey_yn,(dvcpml_a_my_yn - dvcpml_b_ey_yn)
dvcpml_b_ey_yn:
	.zero		64
	.type		dvcpml_a_my_yn,@object
	.size		dvcpml_a_my_yn,(dvcpml_b_my_yn - dvcpml_a_my_yn)
dvcpml_a_my_yn:
	.zero		64
	.type		dvcpml_b_my_yn,@object
	.size		dvcpml_b_my_yn,(dvcpml_a_ey_yp - dvcpml_b_my_yn)
dvcpml_b_my_yn:
	.zero		64
	.type		dvcpml_a_ey_yp,@object
	.size		dvcpml_a_ey_yp,(dvcpml_b_ey_yp - dvcpml_a_ey_yp)
dvcpml_a_ey_yp:
	.zero		128
	.type		dvcpml_b_ey_yp,@object
	.size		dvcpml_b_ey_yp,(dvcpml_a_my_yp - dvcpml_b_ey_yp)
dvcpml_b_ey_yp:
	.zero		128
	.type		dvcpml_a_my_yp,@object
	.size		dvcpml_a_my_yp,(dvcpml_b_my_yp - dvcpml_a_my_yp)
dvcpml_a_my_yp:
	.zero		128
	.type		dvcpml_b_my_yp,@object
	.size		dvcpml_b_my_yp,(.L_15 - dvcpml_b_my_yp)
dvcpml_b_my_yp:
	.zero		128
.L_15:


//--------------------- .text._Z41update_electric_fields_on_gpu_CPML_TMz_ypPfS_S_S_ii --------------------------
	.section	.text._Z41update_electric_fields_on_gpu_CPML_TMz_ypPfS_S_S_ii,"ax",@progbits
	.align	128
        .global         _Z41update_electric_fields_on_gpu_CPML_TMz_ypPfS_S_S_ii
        .type           _Z41update_electric_fields_on_gpu_CPML_TMz_ypPfS_S_S_ii,@function
        .size           _Z41update_electric_fields_on_gpu_CPML_TMz_ypPfS_S_S_ii,(.L_x_31 - _Z41update_electric_fields_on_gpu_CPML_TMz_ypPfS_S_S_ii)
        .other          _Z41update_electric_fields_on_gpu_CPML_TMz_ypPfS_S_S_ii,@"STO_CUDA_ENTRY STV_DEFAULT"
_Z41update_electric_fields_on_gpu_CPML_TMz_ypPfS_S_S_ii:
.text._Z41update_electric_fields_on_gpu_CPML_TMz_ypPfS_S_S_ii:
[----:B------:R-:W-:Y:S01]  /*0000*/  LDC R1, c[0x0][0x37c] ;  /* 0x0000df00ff017b82 */ /* 0x000fe20000000800 */
[----:B------:R-:W0:Y:S07]  /*0010*/  S2R R10, SR_TID.Y ;  /* 0x00000000000a7919 */ /* 0x000e2e0000002200 */
[----:B------:R-:W1:Y:S01]  /*0020*/  LDC R11, c[0x0][0x360] ;  /* 0x0000d800ff0b7b82 */ /* 0x000e620000000800 */
[----:B------:R-:W1:Y:S07]  /*0030*/  S2R R0, SR_TID.X ;  /* 0x0000000000007919 */ /* 0x000e6e0000002100 */
[----:B------:R-:W0:Y:S08]  /*0040*/  S2UR UR4, SR_CTAID.Y ;  /* 0x00000000000479c3 */ /* 0x000e300000002600 */
[----:B------:R-:W0:Y:S08]  /*0050*/  LDC R3, c[0x0][0x364] ;  /* 0x0000d900ff037b82 */ /* 0x000e300000000800 */
[----:B------:R-:W2:Y:S08]  /*0060*/  LDC.64 R4, c[0x0][0x3a0] ;  /* 0x0000e800ff047b82 */ /* 0x000eb00000000a00 */
[----:B------:R-:W1:Y:S08]  /*0070*/  S2UR UR6, SR_CTAID.X ;  /* 0x00000000000679c3 */ /* 0x000e700000002500 */
[----:B------:R-:W3:Y:S01]  /*0080*/  LDC.64 R6, c[0x0][0x398] ;  /* 0x0000e600ff067b82 */ /* 0x000ee20000000a00 */
[----:B0-----:R-:W-:Y:S01]  /*0090*/  IMAD R10, R3, UR4, R10 ;  /* 0x00000004030a7c24 */ /* 0x001fe2000f8e020a */
[----:B------:R-:W0:Y:S06]  /*00a0*/  LDCU.64 UR4, c[0x0][0x358] ;  /* 0x00006b00ff0477ac */ /* 0x000e2c0008000a00 */
[----:B------:R-:W4:Y:S01]  /*00b0*/  LDC.64 R2, c[0x0][0x380] ;  /* 0x0000e000ff027b82 */ /* 0x000f220000000a00 */
[----:B--2---:R-:W-:Y:S01]  /*00c0*/  IADD3 R9, PT, PT, R10, R5, RZ ;  /* 0x000000050a097210 */ /* 0x004fe20007ffe0ff */
[----:B-1----:R-:W-:-:S04]  /*00d0*/  IMAD R5, R11, UR6, R0 ;  /* 0x000000060b057c24 */ /* 0x002fc8000f8e0200 */
[CC--:B------:R-:W-:Y:S02]  /*00e0*/  IMAD R0, R9.reuse, R4.reuse, R4 ;  /* 0x0000000409007224 */ /* 0x0c0fe400078e0204 */
[-CC-:B------:R-:W-:Y:S02]  /*00f0*/  IMAD R9, R9, R4.reuse, R5.reuse ;  /* 0x0000000409097224 */ /* 0x180fe400078e0205 */
[C---:B------:R-:W-:Y:S01]  /*0100*/  IMAD R13, R10.reuse, R4, R5 ;  /* 0x000000040a0d7224 */ /* 0x040fe200078e0205 */
[----:B------:R-:W-:Y:S01]  /*0110*/  IADD3 R0, PT, PT, R5, R0, RZ ;  /* 0x0000000005007210 */ /* 0x000fe20007ffe0ff */
[--C-:B---3--:R-:W-:Y:S01]  /*0120*/  IMAD.WIDE R8, R9, 0x4, R6.reuse ;  /* 0x0000000409087825 */ /* 0x108fe200078e0206 */
[----:B------:R-:W-:Y:S01]  /*0130*/  SHF.L.U32 R12, R10, 0x2, RZ ;  /* 0x000000020a0c7819 */ /* 0x000fe200000006ff */
[----:B------:R-:W1:Y:S02]  /*0140*/  LDC.64 R4, c[0x0][0x390] ;  /* 0x0000e400ff047b82 */ /* 0x000e640000000a00 */
[----:B------:R-:W-:-:S02]  /*0150*/  IMAD.WIDE R6, R0, 0x4, R6 ;  /* 0x0000000400067825 */ /* 0x000fc400078e0206 */
[----:B0-----:R-:W2:Y:S04]  /*0160*/  LDG.E R9, desc[UR4][R8.64] ;  /* 0x0000000408097981 */ /* 0x001ea8000c1e1900 */
[----:B------:R-:W2:Y:S01]  /*0170*/  LDG.E R6, desc[UR4][R6.64] ;  /* 0x0000000406067981 */ /* 0x000ea2000c1e1900 */
[----:B----4-:R-:W-:Y:S01]  /*0180*/  IMAD.WIDE R2, R13, 0x4, R2 ;  /* 0x000000040d027825 */ /* 0x010fe200078e0202 */
[----:B------:R-:W0:Y:S04]  /*0190*/  LDC.64 R10, c[0x0][0x388] ;  /* 0x0000e200ff0a7b82 */ /* 0x000e280000000a00 */
[----:B------:R-:W3:Y:S04]  /*01a0*/  LDG.E R15, desc[UR4][R2.64] ;  /* 0x00000004020f7981 */ /* 0x000ee8000c1e1900 */
[----:B------:R-:W4:Y:S01]  /*01b0*/  LDC R16, c[0x3][R12+0x400] ;  /* 0x00c100000c107b82 */ /* 0x000f220000000800 */
[----:B-1----:R-:W-:-:S07]  /*01c0*/  IMAD.WIDE R4, R0, 0x4, R4 ;  /* 0x0000000400047825 */ /* 0x002fce00078e0204 */
[----:B------:R-:W3:Y:S01]  /*01d0*/  LDC R14, c[0x3][R12+0x480] ;  /* 0x00c120000c0e7b82 */ /* 0x000ee20000000800 */
[----:B--2---:R-:W-:Y:S01]  /*01e0*/  FADD R17, R6, -R9 ;  /* 0x8000000906117221 */ /* 0x004fe20000000000 */
[----:B0-----:R-:W-:-:S04]  /*01f0*/  IMAD.WIDE R6, R13, 0x4, R10 ;  /* 0x000000040d067825 */ /* 0x001fc800078e020a */
[----:B----4-:R-:W-:-:S04]  /*0200*/  FMUL R17, R16, R17 ;  /* 0x0000001110117220 */ /* 0x010fc80000400000 */
[----:B---3--:R-:W-:-:S05]  /*0210*/  FFMA R15, R14, R15, R17 ;  /* 0x0000000f0e0f7223 */ /* 0x008fca0000000011 */
[----:B------:R-:W-:Y:S04]  /*0220*/  STG.E desc[UR4][R2.64], R15 ;  /* 0x0000000f02007986 */ /* 0x000fe8000c101904 */
[----:B------:R-:W2:Y:S04]  /*0230*/  LDG.E R6, desc[UR4][R6.64] ;  /* 0x0000000406067981 */ /* 0x000ea8000c1e1900 */
[----:B------:R-:W2:Y:S02]  /*0240*/  LDG.E R0, desc[UR4][R4.64] ;  /* 0x0000000404007981 */ /* 0x000ea4000c1e1900 */
[----:B--2---:R-:W-:-:S05]  /*0250*/  FFMA R9, R15, R6, R0 ;  /* 0x000000060f097223 */ /* 0x004fca0000000000 */
[----:B------:R-:W-:Y:S01]  /*0260*/  STG.E desc[UR4][R4.64], R9 ;  /* 0x0000000904007986 */ /* 0x000fe2000c101904 */
[----:B------:R-:W-:Y:S05]  /*0270*/  EXIT ;  /* 0x000000000000794d */ /* 0x000fea0003800000 */
.L_x_0:
[----:B------:R-:W-:-:S00]  /*0280*/  BRA `(.L_x_0) ;  /* 0xfffffffc00fc7947 */ /* 0x000fc0000383ffff */
[----:B------:R-:W-:-:S00]  /*0290*/  NOP ;  /* 0x0000000000007918 */ /* 0x000fc00000000000 */
        /* <DEDUP_REMOVED lines=14> */
.L_x_31:


//--------------------- .text._Z41update_electric_fields_on_gpu_CPML_TMz_ynPfS_S_S_i --------------------------
	.section	.text._Z41update_electric_fields_on_gpu_CPML_TMz_ynPfS_S_S_i,"ax",@progbits
	.align	128
        .global         _Z41update_electric_fields_on_gpu_CPML_TMz_ynPfS_S_S_i
        .type           _Z41update_electric_fields_on_gpu_CPML_TMz_ynPfS_S_S_i,@function
        .size           _Z41update_electric_fields_on_gpu_CPML_TMz_ynPfS_S_S_i,(.L_x_32 - _Z41update_electric_fields_on_gpu_CPML_TMz_ynPfS_S_S_i)
        .other          _Z41update_electric_fields_on_gpu_CPML_TMz_ynPfS_S_S_i,@"STO_CUDA_ENTRY STV_DEFAULT"
_Z41update_electric_fields_on_gpu_CPML_TMz_ynPfS_S_S_i:
.text._Z41update_electric_fields_on_gpu_CPML_TMz_ynPfS_S_S_i:
[----:B------:R-:W-:Y:S01]  /*0000*/  LDC R1, c[0x0][0x37c] ;  /* 0x0000df00ff017b82 */ /* 0x000fe20000000800 */
[----:B------:R-:W0:Y:S07]  /*0010*/  S2R R0, SR_TID.X ;  /* 0x0000000000007919 */ /* 0x000e2e0000002100 */
[----:B------:R-:W0:Y:S01]  /*0020*/  S2UR UR4, SR_CTAID.X ;  /* 0x00000000000479c3 */ /* 0x000e220000002500 */
[----:B------:R-:W1:Y:S01]  /*0030*/  LDCU UR6, c[0x0][0x3a0] ;  /* 0x00007400ff0677ac */ /* 0x000e620008000800 */
[----:B------:R-:W2:Y:S06]  /*0040*/  S2R R9, SR_TID.Y ;  /* 0x0000000000097919 */ /* 0x000eac0000002200 */
[----:B------:R-:W0:Y:S08]  /*0050*/  LDC R3, c[0x0][0x360] ;  /* 0x0000d800ff037b82 */ /* 0x000e300000000800 */
[----:B------:R-:W2:Y:S08]  /*0060*/  S2UR UR5, SR_CTAID.Y ;  /* 0x00000000000579c3 */ /* 0x000eb00000002600 */
[----:B------:R-:W2:Y:S08]  /*0070*/  LDC R6, c[0x0][0x364] ;  /* 0x0000d900ff067b82 */ /* 0x000eb00000000800 */
[----:B------:R-:W3:Y:S01]  /*0080*/  LDC.64 R4, c[0x0][0x398] ;  /* 0x0000e600ff047b82 */ /* 0x000ee20000000a00 */
[----:B0-----:R-:W-:-:S07]  /*0090*/  IMAD R0, R3, UR4, R0 ;  /* 0x0000000403007c24 */ /* 0x001fce000f8e0200 */
[----:B------:R-:W0:Y:S01]  /*00a0*/  LDC.64 R2, c[0x0][0x380] ;  /* 0x0000e000ff027b82 */ /* 0x000e220000000a00 */
[----:B--2---:R-:W-:Y:S01]  /*00b0*/  IMAD R9, R6, UR5, R9 ;  /* 0x0000000506097c24 */ /* 0x004fe2000f8e0209 */
[----:B------:R-:W2:Y:S06]  /*00c0*/  LDCU.64 UR4, c[0x0][0x358] ;  /* 0x00006b00ff0477ac */ /* 0x000eac0008000a00 */
[----:B------:R-:W4:Y:S01]  /*00d0*/  LDC.64 R10, c[0x0][0x388] ;  /* 0x0000e200ff0a7b82 */ /* 0x000f220000000a00 */
[----:B-1----:R-:W-:-:S04]  /*00e0*/  IMAD R13, R9, UR6, R0 ;  /* 0x00000006090d7c24 */ /* 0x002fc8000f8e0200 */
[C---:B---3--:R-:W-:Y:S01]  /*00f0*/  IMAD.WIDE R6, R13.reuse, 0x4, R4 ;  /* 0x000000040d067825 */ /* 0x048fe200078e0204 */
[----:B------:R-:W-:-:S05]  /*0100*/  IADD3 R15, PT, PT, R13, UR6, RZ ;  /* 0x000000060d0f7c10 */ /* 0x000fca000fffe0ff */
[----:B------:R-:W-:Y:S01]  /*0110*/  IMAD.WIDE R4, R15, 0x4, R4 ;  /* 0x000000040f047825 */ /* 0x000fe200078e0204 */
[----:B--2---:R-:W2:Y:S03]  /*0120*/  LDG.E R7, desc[UR4][R6.64] ;  /* 0x0000000406077981 */ /* 0x004ea6000c1e1900 */
[----:B0-----:R-:W-:Y:S02]  /*0130*/  IMAD.WIDE R2, R13, 0x4, R2 ;  /* 0x000000040d027825 */ /* 0x001fe400078e0202 */
[----:B------:R-:W2:Y:S04]  /*0140*/  LDG.E R4, desc[UR4][R4.64] ;  /* 0x0000000404047981 */ /* 0x000ea8000c1e1900 */
[----:B------:R-:W3:Y:S01]  /*0150*/  LDG.E R17, desc[UR4][R2.64] ;  /* 0x0000000402117981 */ /* 0x000ee2000c1e1900 */
[----:B------:R-:W-:-:S02]  /*0160*/  SHF.L.U32 R0, R9, 0x2, RZ ;  /* 0x0000000209007819 */ /* 0x000fc400000006ff */
[----:B------:R-:W0:Y:S08]  /*0170*/  LDC.64 R8, c[0x0][0x390] ;  /* 0x0000e400ff087b82 */ /* 0x000e300000000a00 */
[----:B------:R-:W1:Y:S08]  /*0180*/  LDC R14, c[0x3][R0+0x300] ;  /* 0x00c0c000000e7b82 */ /* 0x000e700000000800 */
[----:B------:R-:W3:Y:S01]  /*0190*/  LDC R12, c[0x3][R0+0x340] ;  /* 0x00c0d000000c7b82 */ /* 0x000ee20000000800 */
[----:B--2---:R-:W-:Y:S01]  /*01a0*/  FADD R19, R4, -R7 ;  /* 0x8000000704137221 */ /* 0x004fe20000000000 */
[----:B----4-:R-:W-:-:S04]  /*01b0*/  IMAD.WIDE R6, R13, 0x4, R10 ;  /* 0x000000040d067825 */ /* 0x010fc800078e020a */
[----:B-1----:R-:W-:Y:S01]  /*01c0*/  FMUL R19, R14, R19 ;  /* 0x000000130e137220 */ /* 0x002fe20000400000 */
[----:B0-----:R-:W-:-:S04]  /*01d0*/  IMAD.WIDE R4, R15, 0x4, R8 ;  /* 0x000000040f047825 */ /* 0x001fc800078e0208 */
[----:B---3--:R-:W-:-:S05]  /*01e0*/  FFMA R17, R12, R17, R19 ;  /* 0x000000110c117223 */ /* 0x008fca0000000013 */
[----:B------:R-:W-:Y:S04]  /*01f0*/  STG.E desc[UR4][R2.64], R17 ;  /* 0x0000001102007986 */ /* 0x000fe8000c101904 */
[----:B------:R-:W2:Y:S04]  /*0200*/  LDG.E R6, desc[UR4][R6.64] ;  /* 0x0000000406067981 */ /* 0x000ea8000c1e1900 */
[----:B------:R-:W2:Y:S02]  /*0210*/  LDG.E R8, desc[UR4][R4.64] ;  /* 0x0000000404087981 */ /* 0x000ea4000c1e1900 */
[----:B--2---:R-:W-:-:S05]  /*0220*/  FFMA R9, R17, R6, R8 ;  /* 0x0000000611097223 */ /* 0x004fca0000000008 */
[----:B------:R-:W-:Y:S01]  /*0230*/  STG.E desc[UR4][R4.64], R9 ;  /* 0x0000000904007986 */ /* 0x000fe2000c101904 */
[----:B------:R-:W-:Y:S05]  /*0240*/  EXIT ;  /* 0x000000000000794d */ /* 0x000fea0003800000 */
.L_x_1:
        /* <DEDUP_REMOVED lines=11> */
.L_x_32:


//--------------------- .text._Z41update_electric_fields_on_gpu_CPML_TMz_xpPfS_S_S_ii --------------------------
	.section	.text._Z41update_electric_fields_on_gpu_CPML_TMz_xpPfS_S_S_ii,"ax",@progbits
	.align	128
        .global         _Z41update_electric_fields_on_gpu_CPML_TMz_xpPfS_S_S_ii
        .type           _Z41update_electric_fields_on_gpu_CPML_TMz_xpPfS_S_S_ii,@function
        .size           _Z41update_electric_fields_on_gpu_CPML_TMz_xpPfS_S_S_ii,(.L_x_33 - _Z41update_electric_fields_on_gpu_CPML_TMz_xpPfS_S_S_ii)
        .other          _Z41update_electric_fields_on_gpu_CPML_TMz_xpPfS_S_S_ii,@"STO_CUDA_ENTRY STV_DEFAULT"
_Z41update_electric_fields_on_gpu_CPML_TMz_xpPfS_S_S_ii:
.text._Z41update_electric_fields_on_gpu_CPML_TMz_xpPfS_S_S_ii:
[----:B------:R-:W-:Y:S01]  /*0000*/  LDC R1, c[0x0][0x37c] ;  /* 0x0000df00ff017b82 */ /* 0x000fe20000000800 */
[----:B------:R-:W0:Y:S07]  /*0010*/  S2R R14, SR_TID.Y ;  /* 0x00000000000e7919 */ /* 0x000e2e0000002200 */
[----:B------:R-:W1:Y:S01]  /*0020*/  LDC R6, c[0x0][0x360] ;  /* 0x0000d800ff067b82 */ /* 0x000e620000000800 */
[----:B------:R-:W1:Y:S07]  /*0030*/  S2R R11, SR_TID.X ;  /* 0x00000000000b7919 */ /* 0x000e6e0000002100 */
[----:B------:R-:W0:Y:S08]  /*0040*/  S2UR UR4, SR_CTAID.Y ;  /* 0x00000000000479c3 */ /* 0x000e300000002600 */
[----:B------:R-:W0:Y:S08]  /*0050*/  LDC R7, c[0x0][0x364] ;  /* 0x0000d900ff077b82 */ /* 0x000e300000000800 */
[----:B------:R-:W1:Y:S08]  /*0060*/  S2UR UR6, SR_CTAID.X ;  /* 0x00000000000679c3 */ /* 0x000e700000002500 */
[----:B------:R-:W2:Y:S08]  /*0070*/  LDC.64 R2, c[0x0][0x3a0] ;  /* 0x0000e800ff027b82 */ /* 0x000eb00000000a00 */
[----:B------:R-:W3:Y:S01]  /*0080*/  LDC.64 R4, c[0x0][0x398] ;  /* 0x0000e600ff047b82 */ /* 0x000ee20000000a00 */
[----:B0-----:R-:W-:Y:S01]  /*0090*/  IMAD R7, R7, UR4, R14 ;  /* 0x0000000407077c24 */ /* 0x001fe2000f8e020e */
[----:B------:R-:W0:Y:S01]  /*00a0*/  LDCU.64 UR4, c[0x0][0x358] ;  /* 0x00006b00ff0477ac */ /* 0x000e220008000a00 */
[----:B-1----:R-:W-:-:S02]  /*00b0*/  IMAD R6, R6, UR6, R11 ;  /* 0x0000000606067c24 */ /* 0x002fc4000f8e020b */
[----:B--2---:R-:W-:-:S05]  /*00c0*/  IMAD R0, R7, R2, R2 ;  /* 0x0000000207007224 */ /* 0x004fca00078e0202 */
[----:B------:R-:W-:Y:S01]  /*00d0*/  IADD3 R0, PT, PT, R0, R3, R6 ;  /* 0x0000000300007210 */ /* 0x000fe20007ffe006 */
[----:B------:R-:W1:Y:S01]  /*00e0*/  S2R R10, SR_CgaCtaId ;  /* 0x00000000000a7919 */ /* 0x000e620000008800 */
[----:B------:R-:W-:Y:S01]  /*00f0*/  MOV R9, 0x400 ;  /* 0x0000040000097802 */ /* 0x000fe20000000f00 */
[----:B------:R-:W2:Y:S02]  /*0100*/  LDC.64 R2, c[0x0][0x380] ;  /* 0x0000e000ff027b82 */ /* 0x000ea40000000a00 */
[----:B---3--:R-:W-:-:S05]  /*0110*/  IMAD.WIDE R4, R0, 0x4, R4 ;  /* 0x0000000400047825 */ /* 0x008fca00078e0204 */
[----:B0-----:R-:W3:Y:S04]  /*0120*/  LDG.E R8, desc[UR4][R4.64+-0x40] ;  /* 0xffffc00404087981 */ /* 0x001ee8000c1e1900 */
[----:B------:R0:W4:Y:S01]  /*0130*/  LDG.E R12, desc[UR4][R4.64] ;  /* 0x00000004040c7981 */ /* 0x000122000c1e1900 */
[----:B------:R-:W-:Y:S01]  /*0140*/  LEA R7, R7, R6, 0x5 ;  /* 0x0000000607077211 */ /* 0x000fe200078e28ff */
[----:B0-----:R-:W0:Y:S01]  /*0150*/  LDC.64 R4, c[0x0][0x390] ;  /* 0x0000e400ff047b82 */ /* 0x001e220000000a00 */
[----:B-1----:R-:W-:-:S05]  /*0160*/  LEA R9, R10, R9, 0x18 ;  /* 0x000000090a097211 */ /* 0x002fca00078ec0ff */
[----:B------:R-:W-:Y:S01]  /*0170*/  IMAD R10, R14, 0xc4, R9 ;  /* 0x000000c40e0a7824 */ /* 0x000fe200078e0209 */
[----:B------:R-:W-:-:S04]  /*0180*/  IADD3 R9, PT, PT, R7, 0x20, RZ ;  /* 0x0000002007097810 */ /* 0x000fc80007ffe0ff */
[----:B------:R-:W-:Y:S01]  /*0190*/  LEA R11, R11, R10, 0x2 ;  /* 0x0000000a0b0b7211 */ /* 0x000fe200078e10ff */
[----:B--2---:R-:W-:-:S04]  /*01a0*/  IMAD.WIDE R2, R9, 0x4, R2 ;  /* 0x0000000409027825 */ /* 0x004fc800078e0202 */
[----:B---3--:R-:W-:Y:S04]  /*01b0*/  STS [R11], R8 ;  /* 0x000000080b007388 */ /* 0x008fe80000000800 */
[----:B----4-:R-:W-:Y:S01]  /*01c0*/  STS [R11+0x40], R12 ;  /* 0x0000400c0b007388 */ /* 0x010fe20000000800 */
[----:B------:R-:W-:Y:S06]  /*01d0*/  BAR.SYNC.DEFER_BLOCKING 0x0 ;  /* 0x0000000000007b1d */ /* 0x000fec0000010000 */
[----:B------:R-:W2:Y:S01]  /*01e0*/  LDG.E R14, desc[UR4][R2.64] ;  /* 0x00000004020e7981 */ /* 0x000ea2000c1e1900 */
[----:B------:R-:W-:Y:S01]  /*01f0*/  SHF.L.U32 R10, R6, 0x2, RZ ;  /* 0x00000002060a7819 */ /* 0x000fe200000006ff */
[----:B0-----:R-:W-:Y:S01]  /*0200*/  IMAD.WIDE R4, R0, 0x4, R4 ;  /* 0x0000000400047825 */ /* 0x001fe200078e0204 */
[----:B------:R-:W0:Y:S01]  /*0210*/  LDC.64 R6, c[0x0][0x388] ;  /* 0x0000e200ff067b82 */ /* 0x000e220000000a00 */
[----:B------:R-:W-:Y:S04]  /*0220*/  LDS R16, [R11+0x40] ;  /* 0x000040000b107984 */ /* 0x000fe80000000800 */
[----:B------:R-:W1:Y:S03]  /*0230*/  LDS R17, [R11+0x3c] ;  /* 0x00003c000b117984 */ /* 0x000e660000000800 */
[----:B------:R-:W3:Y:S08]  /*0240*/  LDC R15, c[0x3][R10+0x100] ;  /* 0x00c040000a0f7b82 */ /* 0x000ef00000000800 */
[----:B------:R-:W2:Y:S01]  /*0250*/  LDC R13, c[0x3][R10+0x180] ;  /* 0x00c060000a0d7b82 */ /* 0x000ea20000000800 */
[----:B0-----:R-:W-:-:S04]  /*0260*/  IMAD.WIDE R6, R9, 0x4, R6 ;  /* 0x0000000409067825 */ /* 0x001fc800078e0206 */
[----:B-1----:R-:W-:-:S04]  /*0270*/  FADD R16, R16, -R17 ;  /* 0x8000001110107221 */ /* 0x002fc80000000000 */
[----:B---3--:R-:W-:-:S04]  /*0280*/  FMUL R16, R15, R16 ;  /* 0x000000100f107220 */ /* 0x008fc80000400000 */
[----:B--2---:R-:W-:-:S05]  /*0290*/  FFMA R13, R13, R14, R16 ;  /* 0x0000000e0d0d7223 */ /* 0x004fca0000000010 */
[----:B------:R-:W-:Y:S04]  /*02a0*/  STG.E desc[UR4][R2.64], R13 ;  /* 0x0000000d02007986 */ /* 0x000fe8000c101904 */
[----:B------:R-:W2:Y:S04]  /*02b0*/  LDG.E R6, desc[UR4][R6.64] ;  /* 0x0000000406067981 */ /* 0x000ea8000c1e1900 */
[----:B------:R-:W2:Y:S02]  /*02c0*/  LDG.E R0, desc[UR4][R4.64] ;  /* 0x0000000404007981 */ /* 0x000ea4000c1e1900 */
[----:B--2---:R-:W-:-:S05]  /*02d0*/  FFMA R9, R13, R6, R0 ;  /* 0x000000060d097223 */ /* 0x004fca0000000000 */
[----:B------:R-:W-:Y:S01]  /*02e0*/  STG.E desc[UR4][R4.64], R9 ;  /* 0x0000000904007986 */ /* 0x000fe2000c101904 */
[----:B------:R-:W-:Y:S05]  /*02f0*/  EXIT ;  /* 0x000000000000794d */ /* 0x000fea0003800000 */
.L_x_2:
        /* <DEDUP_REMOVED lines=16> */
.L_x_33:


//--------------------- .text._Z41update_electric_fields_on_gpu_CPML_TMz_xnPfS_S_S_i --------------------------
	.section	.text._Z41update_electric_fields_on_gpu_CPML_TMz_xnPfS_S_S_i,"ax",@progbits
	.align	128
        .global         _Z41update_electric_fields_on_gpu_CPML_TMz_xnPfS_S_S_i
        .type           _Z41update_electric_fields_on_gpu_CPML_TMz_xnPfS_S_S_i,@function
        .size           _Z41update_electric_fields_on_gpu_CPML_TMz_xnPfS_S_S_i,(.L_x_34 - _Z41update_electric_fields_on_gpu_CPML_TMz_xnPfS_S_S_i)
        .other          _Z41update_electric_fields_on_gpu_CPML_TMz_xnPfS_S_S_i,@"STO_CUDA_ENTRY STV_DEFAULT"
_Z41update_electric_fields_on_gpu_CPML_TMz_xnPfS_S_S_i:
.text._Z41update_electric_fields_on_gpu_CPML_TMz_xnPfS_S_S_i:
[----:B------:R-:W-:Y:S01]  /*0000*/  LDC R1, c[0x0][0x37c] ;  /* 0x0000df00ff017b82 */ /* 0x000fe20000000800 */
[----:B------:R-:W0:Y:S07]  /*0010*/  S2R R14, SR_TID.Y ;  /* 0x00000000000e7919 */ /* 0x000e2e0000002200 */
[----:B------:R-:W1:Y:S01]  /*0020*/  LDC R6, c[0x0][0x360] ;  /* 0x0000d800ff067b82 */ /* 0x000e620000000800 */
[----:B------:R-:W1:Y:S07]  /*0030*/  S2R R11, SR_TID.X ;  /* 0x00000000000b7919 */ /* 0x000e6e0000002100 */
[----:B------:R-:W0:Y:S08]  /*0040*/  S2UR UR4, SR_CTAID.Y ;  /* 0x00000000000479c3 */ /* 0x000e300000002600 */
[----:B------:R-:W0:Y:S08]  /*0050*/  LDC R7, c[0x0][0x364] ;  /* 0x0000d900ff077b82 */ /* 0x000e300000000800 */
[----:B------:R-:W1:Y:S08]  /*0060*/  S2UR UR6, SR_CTAID.X ;  /* 0x00000000000679c3 */ /* 0x000e700000002500 */
[----:B------:R-:W2:Y:S08]  /*0070*/  LDC R0, c[0x0][0x3a0] ;  /* 0x0000e800ff007b82 */ /* 0x000eb00000000800 */
[----:B------:R-:W3:Y:S01]  /*0080*/  LDC.64 R4, c[0x0][0x398] ;  /* 0x0000e600ff047b82 */ /* 0x000ee20000000a00 */
[----:B0-----:R-:W-:Y:S01]  /*0090*/  IMAD R7, R7, UR4, R14 ;  /* 0x0000000407077c24 */ /* 0x001fe2000f8e020e */
[----:B------:R-:W0:Y:S01]  /*00a0*/  LDCU.64 UR4, c[0x0][0x358] ;  /* 0x00006b00ff0477ac */ /* 0x000e220008000a00 */
[----:B-1----:R-:W-:-:S02]  /*00b0*/  IMAD R6, R6, UR6, R11 ;  /* 0x0000000606067c24 */ /* 0x002fc4000f8e020b */
[----:B--2---:R-:W-:-:S05]  /*00c0*/  IMAD R3, R7, R0, R0 ;  /* 0x0000000007037224 */ /* 0x004fca00078e0200 */
[----:B------:R-:W-:Y:S01]  /*00d0*/  IADD3 R0, PT, PT, R6, R3, RZ ;  /* 0x0000000306007210 */ /* 0x000fe20007ffe0ff */
        /* <DEDUP_REMOVED lines=34> */
.L_x_3:
        /* <DEDUP_REMOVED lines=16> */
.L_x_34:


//--------------------- .text._Z41update_electric_fields_on_gpu_CPML_TEz_ypPfS_S_S_ii --------------------------
	.section	.text._Z41update_electric_fields_on_gpu_CPML_TEz_ypPfS_S_S_ii,"ax",@progbits
	.align	128
        .global         _Z41update_electric_fields_on_gpu_CPML_TEz_ypPfS_S_S_ii
        .type           _Z41update_electric_fields_on_gpu_CPML_TEz_ypPfS_S_S_ii,@function
        .size           _Z41update_electric_fields_on_gpu_CPML_TEz_ypPfS_S_S_ii,(.L_x_35 - _Z41update_electric_fields_on_gpu_CPML_TEz_ypPfS_S_S_ii)
        .other          _Z41update_electric_fields_on_gpu_CPML_TEz_ypPfS_S_S_ii,@"STO_CUDA_ENTRY STV_DEFAULT"
_Z41update_electric_fields_on_gpu_CPML_TEz_ypPfS_S_S_ii:
.text._Z41update_electric_fields_on_gpu_CPML_TEz_ypPfS_S_S_ii:
        /* <DEDUP_REMOVED lines=40> */
.L_x_4:
        /* <DEDUP_REMOVED lines=16> */
.L_x_35:


//--------------------- .text._Z41update_electric_fields_on_gpu_CPML_TEz_ynPfS_S_S_i --------------------------
	.section	.text._Z41update_electric_fields_on_gpu_CPML_TEz_ynPfS_S_S_i,"ax",@progbits
	.align	128
        .global         _Z41update_electric_fields_on_gpu_CPML_TEz_ynPfS_S_S_i
        .type           _Z41update_electric_fields_on_gpu_CPML_TEz_ynPfS_S_S_i,@function
        .size           _Z41update_electric_fields_on_gpu_CPML_TEz_ynPfS_S_S_i,(.L_x_36 - _Z41update_electric_fields_on_gpu_CPML_TEz_ynPfS_S_S_i)
        .other          _Z41update_electric_fields_on_gpu_CPML_TEz_ynPfS_S_S_i,@"STO_CUDA_ENTRY STV_DEFAULT"
_Z41update_electric_fields_on_gpu_CPML_TEz_ynPfS_S_S_i:
.text._Z41update_electric_fields_on_gpu_CPML_TEz_ynPfS_S_S_i:
        /* <DEDUP_REMOVED lines=37> */
.L_x_5:
        /* <DEDUP_REMOVED lines=11> */
.L_x_36:


//--------------------- .text._Z41update_electric_fields_on_gpu_CPML_TEz_xpPfS_S_S_ii --------------------------
	.section	.text._Z41update_electric_fields_on_gpu_CPML_TEz_xpPfS_S_S_ii,"ax",@progbits
	.align	128
        .global         _Z41update_electric_fields_on_gpu_CPML_TEz_xpPfS_S_S_ii
        .type           _Z41update_electric_fields_on_gpu_CPML_TEz_xpPfS_S_S_ii,@function
        .size           _Z41update_electric_fields_on_gpu_CPML_TEz_xpPfS_S_S_ii,(.L_x_37 - _Z41update_electric_fields_on_gpu_CPML_TEz_xpPfS_S_S_ii)
        .other          _Z41update_electric_fields_on_gpu_CPML_TEz_xpPfS_S_S_ii,@"STO_CUDA_ENTRY STV_DEFAULT"
_Z41update_electric_fields_on_gpu_CPML_TEz_xpPfS_S_S_ii:
.text._Z41update_electric_fields_on_gpu_CPML_TEz_xpPfS_S_S_ii:
        /* <DEDUP_REMOVED lines=48> */
.L_x_6:
        /* <DEDUP_REMOVED lines=16> */
.L_x_37:


//--------------------- .text._Z41update_electric_fields_on_gpu_CPML_TEz_xnPfS_S_S_i --------------------------
	.section	.text._Z41update_electric_fields_on_gpu_CPML_TEz_xnPfS_S_S_i,"ax",@progbits
	.align	128
        .global         _Z41update_electric_fields_on_gpu_CPML_TEz_xnPfS_S_S_i
        .type           _Z41update_electric_fields_on_gpu_CPML_TEz_xnPfS_S_S_i,@function
        .size           _Z41update_electric_fields_on_gpu_CPML_TEz_xnPfS_S_S_i,(.L_x_38 - _Z41update_electric_fields_on_gpu_CPML_TEz_xnPfS_S_S_i)
        .other          _Z41update_electric_fields_on_gpu_CPML_TEz_xnPfS_S_S_i,@"STO_CUDA_ENTRY STV_DEFAULT"
_Z41update_electric_fields_on_gpu_CPML_TEz_xnPfS_S_S_i:
.text._Z41update_electric_fields_on_gpu_CPML_TEz_xnPfS_S_S_i:
        /* <DEDUP_REMOVED lines=48> */
.L_x_7:
        /* <DEDUP_REMOVED lines=16> */
.L_x_38:


//--------------------- .text._Z41update_magnetic_fields_on_gpu_CPML_TMz_ypPfS_S_S_ii --------------------------
	.section	.text._Z41update_magnetic_fields_on_gpu_CPML_TMz_ypPfS_S_S_ii,"ax",@progbits
	.align	128
        .global         _Z41update_magnetic_fields_on_gpu_CPML_TMz_ypPfS_S_S_ii
        .type           _Z41update_magnetic_fields_on_gpu_CPML_TMz_ypPfS_S_S_ii,@function
        .size           _Z41update_magnetic_fields_on_gpu_CPML_TMz_ypPfS_S_S_ii,(.L_x_39 - _Z41update_magnetic_fields_on_gpu_CPML_TMz_ypPfS_S_S_ii)
        .other          _Z41update_magnetic_fields_on_gpu_CPML_TMz_ypPfS_S_S_ii,@"STO_CUDA_ENTRY STV_DEFAULT"
_Z41update_magnetic_fields_on_gpu_CPML_TMz_ypPfS_S_S_ii:
.text._Z41update_magnetic_fields_on_gpu_CPML_TMz_ypPfS_S_S_ii:
        /* <DEDUP_REMOVED lines=9> */
[----:B0-----:R-:W-:-:S05]  /*0090*/  IMAD R0, R5, UR5, R0 ;  /* 0x0000000505007c24 */ /* 0x001fca000f8e0200 */
[C---:B--2---:R-:W-:Y:S02]  /*00a0*/  IADD3 R5, PT, PT, R0.reuse, R3, RZ ;  /* 0x0000000300057210 */ /* 0x044fe40007ffe0ff */
[----:B------:R-:W0:Y:S01]  /*00b0*/  LDC.64 R10, c[0x0][0x380] ;  /* 0x0000e000ff0a7b82 */ /* 0x000e220000000a00 */
[----:B-1----:R-:W-:Y:S01]  /*00c0*/  IMAD R3, R9, UR4, R4 ;  /* 0x0000000409037c24 */ /* 0x002fe2000f8e0204 */
[----:B------:R-:W1:Y:S01]  /*00d0*/  LDCU.64 UR4, c[0x0][0x358] ;  /* 0x00006b00ff0477ac */ /* 0x000e620008000a00 */
[-C--:B------:R-:W-:Y:S02]  /*00e0*/  IMAD R4, R5, R2.reuse, R2 ;  /* 0x0000000205047224 */ /* 0x080fe400078e0202 */
[----:B------:R-:W-:-:S03]  /*00f0*/  IMAD R15, R0, R2, R3 ;  /* 0x00000002000f7224 */ /* 0x000fc600078e0203 */
[----:B------:R-:W-:-:S04]  /*0100*/  IADD3 R5, PT, PT, R3, R4, RZ ;  /* 0x0000000403057210 */ /* 0x000fc80007ffe0ff */
[C---:B------:R-:W-:Y:S01]  /*0110*/  IADD3 R13, PT, PT, R5.reuse, R2, RZ ;  /* 0x00000002050d7210 */ /* 0x040fe20007ffe0ff */
[----:B---3--:R-:W-:-:S04]  /*0120*/  IMAD.WIDE R8, R5, 0x4, R6 ;  /* 0x0000000405087825 */ /* 0x008fc800078e0206 */
[----:B------:R-:W-:Y:S01]  /*0130*/  IMAD.WIDE R6, R13, 0x4, R6 ;  /* 0x000000040d067825 */ /* 0x000fe200078e0206 */
[----:B------:R-:W-:Y:S01]  /*0140*/  SHF.L.U32 R0, R0, 0x2, RZ ;  /* 0x0000000200007819 */ /* 0x000fe200000006ff */
[----:B------:R-:W2:Y:S01]  /*0150*/  LDC.64 R12, c[0x0][0x388] ;  /* 0x0000e200ff0c7b82 */ /* 0x000ea20000000a00 */
[----:B-1----:R-:W3:Y:S01]  /*0160*/  LDG.E R9, desc[UR4][R8.64] ;  /* 0x0000000408097981 */ /* 0x002ee2000c1e1900 */
[----:B0-----:R-:W-:-:S03]  /*0170*/  IMAD.WIDE R2, R15, 0x4, R10 ;  /* 0x000000040f027825 */ /* 0x001fc600078e020a */
[----:B------:R-:W3:Y:S03]  /*0180*/  LDG.E R6, desc[UR4][R6.64] ;  /* 0x0000000406067981 */ /* 0x000ee6000c1e1900 */
[----:B------:R-:W0:Y:S01]  /*0190*/  LDC R14, c[0x3][R0+0x500] ;  /* 0x00c14000000e7b82 */ /* 0x000e220000000800 */
[----:B------:R-:W4:Y:S07]  /*01a0*/  LDG.E R17, desc[UR4][R2.64] ;  /* 0x0000000402117981 */ /* 0x000f2e000c1e1900 */
[----:B------:R-:W4:Y:S08]  /*01b0*/  LDC R4, c[0x3][R0+0x580] ;  /* 0x00c1600000047b82 */ /* 0x000f300000000800 */
[----:B------:R-:W1:Y:S01]  /*01c0*/  LDC.64 R10, c[0x0][0x390] ;  /* 0x0000e400ff0a7b82 */ /* 0x000e620000000a00 */
[----:B---3--:R-:W-:Y:S01]  /*01d0*/  FADD R19, R6, -R9 ;  /* 0x8000000906137221 */ /* 0x008fe20000000000 */
[----:B--2---:R-:W-:-:S04]  /*01e0*/  IMAD.WIDE R6, R15, 0x4, R12 ;  /* 0x000000040f067825 */ /* 0x004fc800078e020c */
[----:B0-----:R-:W-:-:S04]  /*01f0*/  FMUL R19, R14, R19 ;  /* 0x000000130e137220 */ /* 0x001fc80000400000 */
[----:B----4-:R-:W-:Y:S01]  /*0200*/  FFMA R17, R4, R17, R19 ;  /* 0x0000001104117223 */ /* 0x010fe20000000013 */
[----:B-1----:R-:W-:-:S04]  /*0210*/  IMAD.WIDE R4, R5, 0x4, R10 ;  /* 0x0000000405047825 */ /* 0x002fc800078e020a */
[----:B------:R-:W-:Y:S04]  /*0220*/  STG.E desc[UR4][R2.64], R17 ;  /* 0x0000001102007986 */ /* 0x000fe8000c101904 */
[----:B------:R-:W2:Y:S04]  /*0230*/  LDG.E R6, desc[UR4][R6.64] ;  /* 0x0000000406067981 */ /* 0x000ea8000c1e1900 */
[----:B------:R-:W2:Y:S02]  /*0240*/  LDG.E R8, desc[UR4][R4.64] ;  /* 0x0000000404087981 */ /* 0x000ea4000c1e1900 */
[----:B--2---:R-:W-:-:S05]  /*0250*/  FFMA R9, R17, R6, R8 ;  /* 0x0000000611097223 */ /* 0x004fca0000000008 */
[----:B------:R-:W-:Y:S01]  /*0260*/  STG.E desc[UR4][R4.64], R9 ;  /* 0x0000000904007986 */ /* 0x000fe2000c101904 */
[----:B------:R-:W-:Y:S05]  /*0270*/  EXIT ;  /* 0x000000000000794d */ /* 0x000fea0003800000 */
.L_x_8:
        /* <DEDUP_REMOVED lines=16> */
.L_x_39:


//--------------------- .text._Z41update_magnetic_fields_on_gpu_CPML_TMz_ynPfS_S_S_i --------------------------
	.section	.text._Z41update_magnetic_fields_on_gpu_CPML_TMz_ynPfS_S_S_i,"ax",@progbits
	.align	128
        .global         _Z41update_magnetic_fields_on_gpu_CPML_TMz_ynPfS_S_S_i
        .type           _Z41update_magnetic_fields_on_gpu_CPML_TMz_ynPfS_S_S_i,@function
        .size           _Z41update_magnetic_fields_on_gpu_CPML_TMz_ynPfS_S_S_i,(.L_x_40 - _Z41update_magnetic_fields_on_gpu_CPML_TMz_ynPfS_S_S_i)
        .other          _Z41update_magnetic_fields_on_gpu_CPML_TMz_ynPfS_S_S_i,@"STO_CUDA_ENTRY STV_DEFAULT"
_Z41update_magnetic_fields_on_gpu_CPML_TMz_ynPfS_S_S_i:
.text._Z41update_magnetic_fields_on_gpu_CPML_TMz_ynPfS_S_S_i:
[----:B------:R-:W-:Y:S01]  /*0000*/  LDC R1, c[0x0][0x37c] ;  /* 0x0000df00ff017b82 */ /* 0x000fe20000000800 */
[----:B------:R-:W0:Y:S07]  /*0010*/  S2R R0, SR_TID.X ;  /* 0x0000000000007919 */ /* 0x000e2e0000002100 */
[----:B------:R-:W0:Y:S01]  /*0020*/  LDC R3, c[0x0][0x360] ;  /* 0x0000d800ff037b82 */ /* 0x000e220000000800 */
[----:B------:R-:W1:Y:S01]  /*0030*/  LDCU UR6, c[0x0][0x3a0] ;  /* 0x00007400ff0677ac */ /* 0x000e620008000800 */
[----:B------:R-:W2:Y:S06]  /*0040*/  S2R R9, SR_TID.Y ;  /* 0x0000000000097919 */ /* 0x000eac0000002200 */
[----:B------:R-:W0:Y:S08]  /*0050*/  S2UR UR4, SR_CTAID.X ;  /* 0x00000000000479c3 */ /* 0x000e300000002500 */
[----:B------:R-:W2:Y:S08]  /*0060*/  S2UR UR5, SR_CTAID.Y ;  /* 0x00000000000579c3 */ /* 0x000eb00000002600 */
[----:B------:R-:W2:Y:S08]  /*0070*/  LDC R2, c[0x0][0x364] ;  /* 0x0000d900ff027b82 */ /* 0x000eb00000000800 */
[----:B------:R-:W3:Y:S01]  /*0080*/  LDC.64 R4, c[0x0][0x398] ;  /* 0x0000e600ff047b82 */ /* 0x000ee20000000a00 */
[----:B0-----:R-:W-:-:S02]  /*0090*/  IMAD R0, R3, UR4, R0 ;  /* 0x0000000403007c24 */ /* 0x001fc4000f8e0200 */
[----:B--2---:R-:W-:Y:S01]  /*00a0*/  IMAD R9, R2, UR5, R9 ;  /* 0x0000000502097c24 */ /* 0x004fe2000f8e0209 */
[----:B------:R-:W0:Y:S04]  /*00b0*/  LDCU.64 UR4, c[0x0][0x358] ;  /* 0x00006b00ff0477ac */ /* 0x000e280008000a00 */
[----:B------:R-:W2:Y:S01]  /*00c0*/  LDC.64 R2, c[0x0][0x380] ;  /* 0x0000e000ff027b82 */ /* 0x000ea20000000a00 */
[----:B-1----:R-:W-:-:S05]  /*00d0*/  IMAD R13, R9, UR6, R0 ;  /* 0x00000006090d7c24 */ /* 0x002fca000f8e0200 */
[----:B------:R-:W-:-:S04]  /*00e0*/  IADD3 R15, PT, PT, R13, UR6, RZ ;  /* 0x000000060d0f7c10 */ /* 0x000fc8000fffe0ff */
[C---:B------:R-:W-:Y:S01]  /*00f0*/  IADD3 R11, PT, PT, R15.reuse, UR6, RZ ;  /* 0x000000060f0b7c10 */ /* 0x040fe2000fffe0ff */
[----:B---3--:R-:W-:-:S04]  /*0100*/  IMAD.WIDE R6, R15, 0x4, R4 ;  /* 0x000000040f067825 */ /* 0x008fc800078e0204 */
[----:B------:R-:W-:Y:S02]  /*0110*/  IMAD.WIDE R4, R11, 0x4, R4 ;  /* 0x000000040b047825 */ /* 0x000fe400078e0204 */
[----:B0-----:R-:W3:Y:S01]  /*0120*/  LDG.E R7, desc[UR4][R6.64] ;  /* 0x0000000406077981 */ /* 0x001ee2000c1e1900 */
[----:B------:R-:W-:Y:S01]  /*0130*/  SHF.L.U32 R0, R9, 0x2, RZ ;  /* 0x0000000209007819 */ /* 0x000fe200000006ff */
[----:B------:R-:W0:Y:S02]  /*0140*/  LDC.64 R10, c[0x0][0x388] ;  /* 0x0000e200ff0a7b82 */ /* 0x000e240000000a00 */
[----:B------:R-:W3:Y:S01]  /*0150*/  LDG.E R4, desc[UR4][R4.64] ;  /* 0x0000000404047981 */ /* 0x000ee2000c1e1900 */
[----:B--2---:R-:W-:-:S05]  /*0160*/  IMAD.WIDE R2, R13, 0x4, R2 ;  /* 0x000000040d027825 */ /* 0x004fca00078e0202 */
[----:B------:R-:W1:Y:S01]  /*0170*/  LDC.64 R8, c[0x0][0x390] ;  /* 0x0000e400ff087b82 */ /* 0x000e620000000a00 */
[----:B------:R-:W2:Y:S07]  /*0180*/  LDG.E R17, desc[UR4][R2.64] ;  /* 0x0000000402117981 */ /* 0x000eae000c1e1900 */
[----:B------:R-:W4:Y:S08]  /*0190*/  LDC R14, c[0x3][R0+0x380] ;  /* 0x00c0e000000e7b82 */ /* 0x000f300000000800 */
[----:B------:R-:W2:Y:S01]  /*01a0*/  LDC R12, c[0x3][R0+0x3c0] ;  /* 0x00c0f000000c7b82 */ /* 0x000ea20000000800 */
[----:B---3--:R-:W-:Y:S01]  /*01b0*/  FADD R19, R4, -R7 ;  /* 0x8000000704137221 */ /* 0x008fe20000000000 */
[----:B0-----:R-:W-:-:S04]  /*01c0*/  IMAD.WIDE R6, R13, 0x4, R10 ;  /* 0x000000040d067825 */ /* 0x001fc800078e020a */
[----:B----4-:R-:W-:Y:S01]  /*01d0*/  FMUL R19, R14, R19 ;  /* 0x000000130e137220 */ /* 0x010fe20000400000 */
[----:B-1----:R-:W-:-:S04]  /*01e0*/  IMAD.WIDE R4, R15, 0x4, R8 ;  /* 0x000000040f047825 */ /* 0x002fc800078e0208 */
[----:B--2---:R-:W-:-:S05]  /*01f0*/  FFMA R17, R12, R17, R19 ;  /* 0x000000110c117223 */ /* 0x004fca0000000013 */
[----:B------:R-:W-:Y:S04]  /*0200*/  STG.E desc[UR4][R2.64], R17 ;  /* 0x0000001102007986 */ /* 0x000fe8000c101904 */
[----:B------:R-:W2:Y:S04]  /*0210*/  LDG.E R6, desc[UR4][R6.64] ;  /* 0x0000000406067981 */ /* 0x000ea8000c1e1900 */
[----:B------:R-:W2:Y:S02]  /*0220*/  LDG.E R8, desc[UR4][R4.64] ;  /* 0x0000000404087981 */ /* 0x000ea4000c1e1900 */
[----:B--2---:R-:W-:-:S05]  /*0230*/  FFMA R9, R17, R6, R8 ;  /* 0x0000000611097223 */ /* 0x004fca0000000008 */
[----:B------:R-:W-:Y:S01]  /*0240*/  STG.E desc[UR4][R4.64], R9 ;  /* 0x0000000904007986 */ /* 0x000fe2000c101904 */
[----:B------:R-:W-:Y:S05]  /*0250*/  EXIT ;  /* 0x000000000000794d */ /* 0x000fea0003800000 */
.L_x_9:
        /* <DEDUP_REMOVED lines=10> */
.L_x_40:


//--------------------- .text._Z41update_magnetic_fields_on_gpu_CPML_TMz_xpPfS_S_S_ii --------------------------
	.section	.text._Z41update_magnetic_fields_on_gpu_CPML_TMz_xpPfS_S_S_ii,"ax",@progbits
	.align	128
        .global         _Z41update_magnetic_fields_on_gpu_CPML_TMz_xpPfS_S_S_ii
        .type           _Z41update_magnetic_fields_on_gpu_CPML_TMz_xpPfS_S_S_ii,@function
        .size           _Z41update_magnetic_fields_on_gpu_CPML_TMz_xpPfS_S_S_ii,(.L_x_41 - _Z41update_magnetic_fields_on_gpu_CPML_TMz_xpPfS_S_S_ii)
        .other          _Z41update_magnetic_fields_on_gpu_CPML_TMz_xpPfS_S_S_ii,@"STO_CUDA_ENTRY STV_DEFAULT"
_Z41update_magnetic_fields_on_gpu_CPML_TMz_xpPfS_S_S_ii:
.text._Z41update_magnetic_fields_on_gpu_CPML_TMz_xpPfS_S_S_ii:
        /* <DEDUP_REMOVED lines=35> */
[----:B------:R-:W1:Y:S03]  /*0230*/  LDS R17, [R11] ;  /* 0x000000000b117984 */ /* 0x000e660000000800 */
        /* <DEDUP_REMOVED lines=12> */
.L_x_10:
        /* <DEDUP_REMOVED lines=16> */
.L_x_41:


//--------------------- .text._Z41update_magnetic_fields_on_gpu_CPML_TMz_xnPfS_S_S_i --------------------------
	.section	.text._Z41update_magnetic_fields_on_gpu_CPML_TMz_xnPfS_S_S_i,"ax",@progbits
	.align	128
        .global         _Z41update_magnetic_fields_on_gpu_CPML_TMz_xnPfS_S_S_i
        .type           _Z41update_magnetic_fields_on_gpu_CPML_TMz_xnPfS_S_S_i,@function
        .size           _Z41update_magnetic_fields_on_gpu_CPML_TMz_xnPfS_S_S_i,(.L_x_42 - _Z41update_magnetic_fields_on_gpu_CPML_TMz_xnPfS_S_S_i)
        .other          _Z41update_magnetic_fields_on_gpu_CPML_TMz_xnPfS_S_S_i,@"STO_CUDA_ENTRY STV_DEFAULT"
_Z41update_magnetic_fields_on_gpu_CPML_TMz_xnPfS_S_S_i:
.text._Z41update_magnetic_fields_on_gpu_CPML_TMz_xnPfS_S_S_i:
        /* <DEDUP_REMOVED lines=48> */
.L_x_11:
        /* <DEDUP_REMOVED lines=16> */
.L_x_42:


//--------------------- .text._Z41update_magnetic_fields_on_gpu_CPML_TEz_ypPfS_S_S_ii --------------------------
	.section	.text._Z41update_magnetic_fields_on_gpu_CPML_TEz_ypPfS_S_S_ii,"ax",@progbits
	.align	128
        .global         _Z41update_magnetic_fields_on_gpu_CPML_TEz_ypPfS_S_S_ii
        .type           _Z41update_magnetic_fields_on_gpu_CPML_TEz_ypPfS_S_S_ii,@function
        .size           _Z41update_magnetic_fields_on_gpu_CPML_TEz_ypPfS_S_S_ii,(.L_x_43 - _Z41update_magnetic_fields_on_gpu_CPML_TEz_ypPfS_S_S_ii)
        .other          _Z41update_magnetic_fields_on_gpu_CPML_TEz_ypPfS_S_S_ii,@"STO_CUDA_ENTRY STV_DEFAULT"
_Z41update_magnetic_fields_on_gpu_CPML_TEz_ypPfS_S_S_ii:
.text._Z41update_magnetic_fields_on_gpu_CPML_TEz_ypPfS_S_S_ii:
        /* <DEDUP_REMOVED lines=40> */
.L_x_12:
        /* <DEDUP_REMOVED lines=16> */
.L_x_43:


//--------------------- .text._Z41update_magnetic_fields_on_gpu_CPML_TEz_ynPfS_S_S_i --------------------------
	.section	.text._Z41update_magnetic_fields_on_gpu_CPML_TEz_ynPfS_S_S_i,"ax",@progbits
	.align	128
        .global         _Z41update_magnetic_fields_on_gpu_CPML_TEz_ynPfS_S_S_i
        .type           _Z41update_magnetic_fields_on_gpu_CPML_TEz_ynPfS_S_S_i,@function
        .size           _Z41update_magnetic_fields_on_gpu_CPML_TEz_ynPfS_S_S_i,(.L_x_44 - _Z41update_magnetic_fields_on_gpu_CPML_TEz_ynPfS_S_S_i)
        .other          _Z41update_magnetic_fields_on_gpu_CPML_TEz_ynPfS_S_S_i,@"STO_CUDA_ENTRY STV_DEFAULT"
_Z41update_magnetic_fields_on_gpu_CPML_TEz_ynPfS_S_S_i:
.text._Z41update_magnetic_fields_on_gpu_CPML_TEz_ynPfS_S_S_i:
        /* <DEDUP_REMOVED lines=38> */
.L_x_13:
        /* <DEDUP_REMOVED lines=10> */
.L_x_44:


//--------------------- .text._Z41update_magnetic_fields_on_gpu_CPML_TEz_xpPfS_S_S_ii --------------------------
	.section	.text._Z41update_magnetic_fields_on_gpu_CPML_TEz_xpPfS_S_S_ii,"ax",@progbits
	.align	128
        .global         _Z41update_magnetic_fields_on_gpu_CPML_TEz_xpPfS_S_S_ii
        .type           _Z41update_magnetic_fields_on_gpu_CPML_TEz_xpPfS_S_S_ii,@function
        .size           _Z41update_magnetic_fields_on_gpu_CPML_TEz_xpPfS_S_S_ii,(.L_x_45 - _Z41update_magnetic_fields_on_gpu_CPML_TEz_xpPfS_S_S_ii)
        .other          _Z41update_magnetic_fields_on_gpu_CPML_TEz_xpPfS_S_S_ii,@"STO_CUDA_ENTRY STV_DEFAULT"
_Z41update_magnetic_fields_on_gpu_CPML_TEz_xpPfS_S_S_ii:
.text._Z41update_magnetic_fields_on_gpu_CPML_TEz_xpPfS_S_S_ii:
        /* <DEDUP_REMOVED lines=48> */
.L_x_14:
        /* <DEDUP_REMOVED lines=16> */
.L_x_45:


//--------------------- .text._Z41update_magnetic_fields_on_gpu_CPML_TEz_xnPfS_S_S_i --------------------------
	.section	.text._Z41update_magnetic_fields_on_gpu_CPML_TEz_xnPfS_S_S_i,"ax",@progbits
	.align	128
        .global         _Z41update_magnetic_fields_on_gpu_CPML_TEz_xnPfS_S_S_i
        .type           _Z41update_magnetic_fields_on_gpu_CPML_TEz_xnPfS_S_S_i,@function
        .size           _Z41update_magnetic_fields_on_gpu_CPML_TEz_xnPfS_S_S_i,(.L_x_46 - _Z41update_magnetic_fields_on_gpu_CPML_TEz_xnPfS_S_S_i)
        .other          _Z41update_magnetic_fields_on_gpu_CPML_TEz_xnPfS_S_S_i,@"STO_CUDA_ENTRY STV_DEFAULT"
_Z41update_magnetic_fields_on_gpu_CPML_TEz_xnPfS_S_S_i:
.text._Z41update_magnetic_fields_on_gpu_CPML_TEz_xnPfS_S_S_i:
        /* <DEDUP_REMOVED lines=48> */
.L_x_15:
        /* <DEDUP_REMOVED lines=16> */
.L_x_46:


//--------------------- .text._Z38capture_sampled_magnetic_fields_on_gpuPfS_S_PcPiS1_S_iii --------------------------
	.section	.text._Z38capture_sampled_magnetic_fields_on_gpuPfS_S_PcPiS1_S_iii,"ax",@progbits
	.align	128
        .global         _Z38capture_sampled_magnetic_fields_on_gpuPfS_S_PcPiS1_S_iii
        .type           _Z38capture_sampled_magnetic_fields_on_gpuPfS_S_PcPiS1_S_iii,@function
        .size           _Z38capture_sampled_magnetic_fields_on_gpuPfS_S_PcPiS1_S_iii,(.L_x_47 - _Z38capture_sampled_magnetic_fields_on_gpuPfS_S_PcPiS1_S_iii)
        .other          _Z38capture_sampled_magnetic_fields_on_gpuPfS_S_PcPiS1_S_iii,@"STO_CUDA_ENTRY STV_DEFAULT"
_Z38capture_sampled_magnetic_fields_on_gpuPfS_S_PcPiS1_S_iii:
.text._Z38capture_sampled_magnetic_fields_on_gpuPfS_S_PcPiS1_S_iii:
[----:B------:R-:W-:Y:S01]  /*0000*/  LDC R1, c[0x0][0x37c] ;  /* 0x0000df00ff017b82 */ /* 0x000fe20000000800 */
[----:B------:R-:W0:Y:S01]  /*0010*/  S2R R0, SR_TID.X ;  /* 0x0000000000007919 */ /* 0x000e220000002100 */
[----:B------:R-:W0:Y:S06]  /*0020*/  LDCU.64 UR6, c[0x0][0x398] ;  /* 0x00007300ff0677ac */ /* 0x000e2c0008000a00 */
[----:B------:R-:W1:Y:S01]  /*0030*/  LDC.64 R2, c[0x0][0x3a8] ;  /* 0x0000ea00ff027b82 */ /* 0x000e620000000a00 */
[----:B------:R-:W2:Y:S07]  /*0040*/  LDCU.64 UR4, c[0x0][0x358] ;  /* 0x00006b00ff0477ac */ /* 0x000eae0008000a00 */
[----:B------:R-:W3:Y:S01]  /*0050*/  LDC.64 R4, c[0x0][0x3a0] ;  /* 0x0000e800ff047b82 */ /* 0x000ee20000000a00 */
[C---:B0-----:R-:W-:Y:S01]  /*0060*/  IADD3 R6, P0, PT, R0.reuse, UR6, RZ ;  /* 0x0000000600067c10 */ /* 0x041fe2000ff1e0ff */
[----:B-1----:R-:W-:-:S03]  /*0070*/  IMAD.WIDE.U32 R2, R0, 0x4, R2 ;  /* 0x0000000400027825 */ /* 0x002fc600078e0002 */
[----:B------:R-:W-:Y:S01]  /*0080*/  IADD3.X R7, PT, PT, RZ, UR7, RZ, P0, !PT ;  /* 0x00000007ff077c10 */ /* 0x000fe200087fe4ff */
[----:B---3--:R-:W-:Y:S01]  /*0090*/  IMAD.WIDE.U32 R4, R0, 0x4, R4 ;  /* 0x0000000400047825 */ /* 0x008fe200078e0004 */
[----:B------:R-:W0:Y:S01]  /*00a0*/  LDCU UR7, c[0x0][0x3c0] ;  /* 0x00007800ff0777ac */ /* 0x000e220008000800 */
[----:B--2---:R-:W0:Y:S04]  /*00b0*/  LDG.E R2, desc[UR4][R2.64] ;  /* 0x0000000402027981 */ /* 0x004e28000c1e1900 */
[----:B------:R-:W2:Y:S04]  /*00c0*/  LDG.E.U8 R6, desc[UR4][R6.64] ;  /* 0x0000000406067981 */ /* 0x000ea8000c1e1100 */
[----:B------:R-:W0:Y:S01]  /*00d0*/  LDG.E R5, desc[UR4][R4.64] ;  /* 0x0000000404057981 */ /* 0x000e22000c1e1900 */
[----:B------:R-:W-:Y:S01]  /*00e0*/  BSSY.RECONVERGENT B0, `(.L_x_16) ;  /* 0x000002d000007945 */ /* 0x000fe20003800200 */
[----:B--2---:R-:W-:Y:S01]  /*00f0*/  ISETP.NE.AND P0, PT, R6, 0x79, PT ;  /* 0x000000790600780c */ /* 0x004fe20003f05270 */
[----:B0-----:R-:W-:-:S12]  /*0100*/  IMAD R9, R2, UR7, R5 ;  /* 0x0000000702097c24 */ /* 0x001fd8000f8e0205 */
[----:B------:R-:W-:Y:S05]  /*0110*/  @!P0 BRA `(.L_x_17) ;  /* 0x00000000008c8947 */ /* 0x000fea0003800000 */
[----:B------:R-:W-:-:S13]  /*0120*/  ISETP.NE.AND P0, PT, R6, 0x78, PT ;  /* 0x000000780600780c */ /* 0x000fda0003f05270 */
[----:B------:R-:W-:Y:S05]  /*0130*/  @P0 BRA `(.L_x_18) ;  /* 0x0000000000340947 */ /* 0x000fea0003800000 */
[----:B------:R-:W0:Y:S01]  /*0140*/  LDC.64 R2, c[0x0][0x380] ;  /* 0x0000e000ff027b82 */ /* 0x000e220000000a00 */
[----:B------:R-:W1:Y:S01]  /*0150*/  LDCU.64 UR8, c[0x0][0x380] ;  /* 0x00007000ff0877ac */ /* 0x000e620008000a00 */
[----:B------:R-:W-:Y:S01]  /*0160*/  IADD3 R5, P0, PT, R9, -UR7, RZ ;  /* 0x8000000709057c10 */ /* 0x000fe2000ff1e0ff */
[----:B------:R-:W-:-:S06]  /*0170*/  USHF.R.S32.HI UR6, URZ, 0x1f, UR7 ;  /* 0x0000001fff067899 */ /* 0x000fcc0008011407 */
[----:B------:R-:W-:Y:S02]  /*0180*/  LEA.HI.X.SX32 R6, R9, ~UR6, 0x1, P0 ;  /* 0x8000000609067c11 */ /* 0x000fe400080f0eff */
[----:B-1----:R-:W-:-:S04]  /*0190*/  LEA R4, P0, R5, UR8, 0x2 ;  /* 0x0000000805047c11 */ /* 0x002fc8000f8010ff */
[----:B------:R-:W-:Y:S01]  /*01a0*/  LEA.HI.X R5, R5, UR9, R6, 0x2, P0 ;  /* 0x0000000905057c11 */ /* 0x000fe200080f1406 */
[----:B0-----:R-:W-:-:S05]  /*01b0*/  IMAD.WIDE R2, R9, 0x4, R2 ;  /* 0x0000000409027825 */ /* 0x001fca00078e0202 */
[----:B------:R-:W2:Y:S04]  /*01c0*/  LDG.E R5, desc[UR4][R4.64+-0x4] ;  /* 0xfffffc0404057981 */ /* 0x000ea8000c1e1900 */
[----:B------:R-:W2:Y:S02]  /*01d0*/  LDG.E R2, desc[UR4][R2.64+-0x4] ;  /* 0xfffffc0402027981 */ /* 0x000ea4000c1e1900 */
[----:B--2---:R-:W-:-:S04]  /*01e0*/  FADD R6, R2, R5 ;  /* 0x0000000502067221 */ /* 0x004fc80000000000 */
[----:B------:R-:W-:Y:S01]  /*01f0*/  FMUL R9, R6, 0.5 ;  /* 0x3f00000006097820 */ /* 0x000fe20000400000 */
[----:B------:R-:W-:Y:S06]  /*0200*/  BRA `(.L_x_19) ;  /* 0x0000000000687947 */ /* 0x000fec0003800000 */
.L_x_18:
[----:B------:R-:W0:Y:S01]  /*0210*/  LDC.64 R4, c[0x0][0x390] ;  /* 0x0000e400ff047b82 */ /* 0x000e220000000a00 */
[----:B------:R-:W1:Y:S01]  /*0220*/  LDCU.64 UR8, c[0x0][0x390] ;  /* 0x00007200ff0877ac */ /* 0x000e620008000a00 */
[----:B------:R-:W-:Y:S02]  /*0230*/  IADD3 R7, P0, PT, R9, -UR7, RZ ;  /* 0x8000000709077c10 */ /* 0x000fe4000ff1e0ff */
[----:B------:R-:W-:Y:S01]  /*0240*/  LOP3.LUT R8, RZ, UR7, RZ, 0x33, !PT ;  /* 0x00000007ff087c12 */ /* 0x000fe2000f8e33ff */
[----:B------:R-:W-:-:S03]  /*0250*/  USHF.R.S32.HI UR6, URZ, 0x1f, UR7 ;  /* 0x0000001fff067899 */ /* 0x000fc60008011407 */
[----:B------:R-:W-:-:S03]  /*0260*/  IADD3 R11, PT, PT, R9, -0x1, R8 ;  /* 0xffffffff090b7810 */ /* 0x000fc60007ffe008 */
[----:B------:R-:W-:Y:S02]  /*0270*/  LEA.HI.X.SX32 R10, R9, ~UR6, 0x1, P0 ;  /* 0x80000006090a7c11 */ /* 0x000fe400080f0eff */
[----:B-1----:R-:W-:-:S04]  /*0280*/  LEA R6, P0, R7, UR8, 0x2 ;  /* 0x0000000807067c11 */ /* 0x002fc8000f8010ff */
[----:B------:R-:W-:Y:S01]  /*0290*/  LEA.HI.X R7, R7, UR9, R10, 0x2, P0 ;  /* 0x0000000907077c11 */ /* 0x000fe200080f140a */
[----:B0-----:R-:W-:-:S05]  /*02a0*/  IMAD.WIDE R2, R9, 0x4, R4 ;  /* 0x0000000409027825 */ /* 0x001fca00078e0204 */
[----:B------:R-:W2:Y:S01]  /*02b0*/  LDG.E R8, desc[UR4][R2.64+-0x4] ;  /* 0xfffffc0402087981 */ /* 0x000ea2000c1e1900 */
[----:B------:R-:W-:-:S03]  /*02c0*/  IMAD.WIDE R4, R11, 0x4, R4 ;  /* 0x000000040b047825 */ /* 0x000fc600078e0204 */
[----:B------:R-:W2:Y:S04]  /*02d0*/  LDG.E R9, desc[UR4][R2.64+-0x8] ;  /* 0xfffff80402097981 */ /* 0x000ea8000c1e1900 */
[----:B------:R-:W3:Y:S04]  /*02e0*/  LDG.E R7, desc[UR4][R6.64+-0x4] ;  /* 0xfffffc0406077981 */ /* 0x000ee8000c1e1900 */
[----:B------:R-:W4:Y:S01]  /*02f0*/  LDG.E R5, desc[UR4][R4.64] ;  /* 0x0000000404057981 */ /* 0x000f22000c1e1900 */
[----:B--2---:R-:W-:-:S04]  /*0300*/  FADD R8, R8, R9 ;  /* 0x0000000908087221 */ /* 0x004fc80000000000 */
[----:B---3--:R-:W-:-:S04]  /*0310*/  FADD R8, R8, R7 ;  /* 0x0000000708087221 */ /* 0x008fc80000000000 */
[----:B----4-:R-:W-:-:S04]  /*0320*/  FADD R8, R8, R5 ;  /* 0x0000000508087221 */ /* 0x010fc80000000000 */
[----:B------:R-:W-:Y:S01]  /*0330*/  FMUL R9, R8, 0.25 ;  /* 0x3e80000008097820 */ /* 0x000fe20000400000 */
[----:B------:R-:W-:Y:S06]  /*0340*/  BRA `(.L_x_19) ;  /* 0x0000000000187947 */ /* 0x000fec0003800000 */
.L_x_17:
[----:B------:R-:W0:Y:S02]  /*0350*/  LDC.64 R2, c[0x0][0x388] ;  /* 0x0000e200ff027b82 */ /* 0x000e240000000a00 */
[----:B0-----:R-:W-:-:S05]  /*0360*/  IMAD.WIDE R2, R9, 0x4, R2 ;  /* 0x0000000409027825 */ /* 0x001fca00078e0202 */
[----:B------:R-:W2:Y:S04]  /*0370*/  LDG.E R4, desc[UR4][R2.64+-0x4] ;  /* 0xfffffc0402047981 */ /* 0x000ea8000c1e1900 */
[----:B------:R-:W2:Y:S02]  /*0380*/  LDG.E R5, desc[UR4][R2.64+-0x8] ;  /* 0xfffff80402057981 */ /* 0x000ea4000c1e1900 */
[----:B--2---:R-:W-:-:S04]  /*0390*/  FADD R4, R4, R5 ;  /* 0x0000000504047221 */ /* 0x004fc80000000000 */
[----:B------:R-:W-:-:S07]  /*03a0*/  FMUL R9, R4, 0.5 ;  /* 0x3f00000004097820 */ /* 0x000fce0000400000 */
.L_x_19:
[----:B------:R-:W-:Y:S05]  /*03b0*/  BSYNC.RECONVERGENT B0 ;  /* 0x0000000000007941 */ /* 0x000fea0003800200 */
.L_x_16:
[----:B------:R-:W0:Y:S08]  /*03c0*/  LDC.64 R4, c[0x0][0x3b8] ;  /* 0x0000ee00ff047b82 */ /* 0x000e300000000a00 */
[----:B------:R-:W1:Y:S01]  /*03d0*/  LDC.64 R2, c[0x0][0x3b0] ;  /* 0x0000ec00ff027b82 */ /* 0x000e620000000a00 */
[----:B0-----:R-:W-:-:S04]  /*03e0*/  IMAD R5, R0, R5, R4 ;  /* 0x0000000500057224 */ /* 0x001fc800078e0204 */
[----:B-1----:R-:W-:-:S05]  /*03f0*/  IMAD.WIDE R2, R5, 0x4, R2 ;  /* 0x0000000405027825 */ /* 0x002fca00078e0202 */
[----:B------:R-:W-:Y:S01]  /*0400*/  STG.E desc[UR4][R2.64], R9 ;  /* 0x0000000902007986 */ /* 0x000fe2000c101904 */
[----:B------:R-:W-:Y:S05]  /*0410*/  EXIT ;  /* 0x000000000000794d */ /* 0x000fea0003800000 */
.L_x_20:
        /* <DEDUP_REMOVED lines=14> */
.L_x_47:


//--------------------- .text._Z38capture_sampled_electric_fields_on_gpuPfS_S_PcPiS1_S_iii --------------------------
	.section	.text._Z38capture_sampled_electric_fields_on_gpuPfS_S_PcPiS1_S_iii,"ax",@progbits
	.align	128
        .global         _Z38capture_sampled_electric_fields_on_gpuPfS_S_PcPiS1_S_iii
        .type           _Z38capture_sampled_electric_fields_on_gpuPfS_S_PcPiS1_S_iii,@function
        .size           _Z38capture_sampled_electric_fields_on_gpuPfS_S_PcPiS1_S_iii,(.L_x_48 - _Z38capture_sampled_electric_fields_on_gpuPfS_S_PcPiS1_S_iii)
        .other          _Z38capture_sampled_electric_fields_on_gpuPfS_S_PcPiS1_S_iii,@"STO_CUDA_ENTRY STV_DEFAULT"
_Z38capture_sampled_electric_fields_on_gpuPfS_S_PcPiS1_S_iii:
.text._Z38capture_sampled_electric_fields_on_gpuPfS_S_PcPiS1_S_iii:
        /* <DEDUP_REMOVED lines=19> */
[----:B------:R-:W0:Y:S08]  /*0130*/  @!P0 LDC.64 R2, c[0x0][0x380] ;  /* 0x0000e000ff028b82 */ /* 0x000e300000000a00 */
[----:B------:R-:W1:Y:S01]  /*0140*/  @P0 LDC.64 R4, c[0x0][0x390] ;  /* 0x0000e400ff040b82 */ /* 0x000e620000000a00 */
[----:B0-----:R-:W-:-:S05]  /*0150*/  @!P0 IMAD.WIDE R2, R9, 0x4, R2 ;  /* 0x0000000409028825 */ /* 0x001fca00078e0202 */
[----:B------:R-:W2:Y:S04]  /*0160*/  @!P0 LDG.E R6, desc[UR4][R2.64+-0x4] ;  /* 0xfffffc0402068981 */ /* 0x000ea8000c1e1900 */
[----:B------:R-:W2:Y:S01]  /*0170*/  @!P0 LDG.E R7, desc[UR4][R2.64+-0x8] ;  /* 0xfffff80402078981 */ /* 0x000ea2000c1e1900 */
[----:B-1----:R-:W-:-:S04]  /*0180*/  @P0 IMAD.WIDE R4, R9, 0x4, R4 ;  /* 0x0000000409040825 */ /* 0x002fc800078e0204 */
[----:B--2---:R-:W-:-:S04]  /*0190*/  @!P0 FADD R6, R6, R7 ;  /* 0x0000000706068221 */ /* 0x004fc80000000000 */
[----:B------:R-:W-:-:S06]  /*01a0*/  @!P0 FMUL R7, R6, 0.5 ;  /* 0x3f00000006078820 */ /* 0x000fcc0000400000 */
[----:B------:R0:W5:Y:S01]  /*01b0*/  @P0 LDG.E R7, desc[UR4][R4.64+-0x4] ;  /* 0xfffffc0404070981 */ /* 0x000162000c1e1900 */
[----:B------:R-:W-:Y:S05]  /*01c0*/  BRA `(.L_x_23) ;  /* 0x0000000000307947 */ /* 0x000fea0003800000 */
.L_x_22:
        /* <DEDUP_REMOVED lines=11> */
[----:B------:R-:W-:-:S07]  /*0280*/  FMUL R7, R7, 0.5 ;  /* 0x3f00000007077820 */ /* 0x000fce0000400000 */
.L_x_23:
[----:B------:R-:W-:Y:S05]  /*0290*/  BSYNC.RECONVERGENT B0 ;  /* 0x0000000000007941 */ /* 0x000fea0003800200 */
.L_x_21:
[----:B0-----:R-:W0:Y:S08]  /*02a0*/  LDC.64 R4, c[0x0][0x3b8] ;  /* 0x0000ee00ff047b82 */ /* 0x001e300000000a00 */
[----:B------:R-:W1:Y:S01]  /*02b0*/  LDC.64 R2, c[0x0][0x3b0] ;  /* 0x0000ec00ff027b82 */ /* 0x000e620000000a00 */
[----:B0-----:R-:W-:-:S04]  /*02c0*/  IMAD R5, R0, R5, R4 ;  /* 0x0000000500057224 */ /* 0x001fc800078e0204 */
[----:B-1----:R-:W-:-:S05]  /*02d0*/  IMAD.WIDE R2, R5, 0x4, R2 ;  /* 0x0000000405027825 */ /* 0x002fca00078e0202 */
[----:B-----5:R-:W-:Y:S01]  /*02e0*/  STG.E desc[UR4][R2.64], R7 ;  /* 0x0000000702007986 */ /* 0x020fe2000c101904 */
[----:B------:R-:W-:Y:S05]  /*02f0*/  EXIT ;  /* 0x000000000000794d */ /* 0x000fea0003800000 */
.L_x_24:
        /* <DEDUP_REMOVED lines=16> */
.L_x_48:


//--------------------- .text._Z33update_electric_fields_on_gpu_TMzPfS_S_S_S_S_i --------------------------
	.section	.text._Z33update_electric_fields_on_gpu_TMzPfS_S_S_S_S_i,"ax",@progbits
	.align	128
        .global         _Z33update_electric_fields_on_gpu_TMzPfS_S_S_S_S_i
        .type           _Z33update_electric_fields_on_gpu_TMzPfS_S_S_S_S_i,@function
        .size           _Z33update_electric_fields_on_gpu_TMzPfS_S_S_S_S_i,(.L_x_49 - _Z33update_electric_fields_on_gpu_TMzPfS_S_S_S_S_i)
        .other          _Z33update_electric_fields_on_gpu_TMzPfS_S_S_S_S_i,@"STO_CUDA_ENTRY STV_DEFAULT"
_Z33update_electric_fields_on_gpu_TMzPfS_S_S_S_S_i:
.text._Z33update_electric_fields_on_gpu_TMzPfS_S_S_S_S_i:
        /* <DEDUP_REMOVED lines=11> */
[----:B-1----:R-:W-:Y:S01]  /*00b0*/  IMAD R17, R0, UR6, R25 ;  /* 0x0000000600117c24 */ /* 0x002fe2000f8e0219 */
[----:B------:R-:W1:Y:S04]  /*00c0*/  S2R R3, SR_CgaCtaId ;  /* 0x0000000000037919 */ /* 0x000e680000008800 */
[----:B------:R-:W4:Y:S01]  /*00d0*/  LDC.64 R12, c[0x0][0x388] ;  /* 0x0000e200ff0c7b82 */ /* 0x000f220000000a00 */
[----:B--2---:R-:W-:-:S07]  /*00e0*/  IMAD R0, R19, R4, R4 ;  /* 0x0000000413007224 */ /* 0x004fce00078e0204 */
[----:B------:R-:W2:Y:S01]  /*00f0*/  LDC.64 R8, c[0x0][0x398] ;  /* 0x0000e600ff087b82 */ /* 0x000ea20000000a00 */
[----:B------:R-:W-:-:S05]  /*0100*/  IADD3 R5, PT, PT, R17, R0, RZ ;  /* 0x0000000011057210 */ /* 0x000fca0007ffe0ff */
[----:B---3--:R-:W-:Y:S02]  /*0110*/  IMAD.WIDE R14, R5, 0x4, R14 ;  /* 0x00000004050e7825 */ /* 0x008fe400078e020e */
[----:B------:R-:W3:Y:S03]  /*0120*/  LDC.64 R10, c[0x0][0x380] ;  /* 0x0000e000ff0a7b82 */ /* 0x000ee60000000a00 */
[----:B0-----:R-:W5:Y:S04]  /*0130*/  LDG.E R21, desc[UR4][R14.64] ;  /* 0x000000040e157981 */ /* 0x001f68000c1e1900 */
[----:B------:R2:W5:Y:S01]  /*0140*/  LDG.E R23, desc[UR4][R14.64+-0x40] ;  /* 0xffffc0040e177981 */ /* 0x000562000c1e1900 */
[----:B------:R-:W-:Y:S01]  /*0150*/  MOV R0, 0x400 ;  /* 0x0000040000007802 */ /* 0x000fe20000000f00 */
[----:B------:R-:W0:Y:S01]  /*0160*/  LDC.64 R6, c[0x0][0x3a8] ;  /* 0x0000ea00ff067b82 */ /* 0x000e220000000a00 */
[----:B------:R-:W-:-:S02]  /*0170*/  IMAD R17, R19, R4, R17 ;  /* 0x0000000413117224 */ /* 0x000fc400078e0211 */
[----:B----4-:R-:W-:Y:S01]  /*0180*/  IMAD.WIDE R12, R5, 0x4, R12 ;  /* 0x00000004050c7825 */ /* 0x010fe200078e020c */
[----:B-1----:R-:W-:-:S04]  /*0190*/  LEA R0, R3, R0, 0x18 ;  /* 0x0000000003007211 */ /* 0x002fc800078ec0ff */
[----:B------:R-:W1:Y:S01]  /*01a0*/  LDC.64 R2, c[0x0][0x390] ;  /* 0x0000e400ff027b82 */ /* 0x000e620000000a00 */
[----:B------:R-:W-:-:S05]  /*01b0*/  IMAD R0, R27, 0x84, R0 ;  /* 0x000000841b007824 */ /* 0x000fca00078e0200 */
[----:B------:R-:W-:Y:S01]  /*01c0*/  LEA R0, R25, R0, 0x2 ;  /* 0x0000000019007211 */ /* 0x000fe200078e10ff */
[----:B--2---:R-:W-:-:S04]  /*01d0*/  IMAD.WIDE R14, R5, 0x4, R8 ;  /* 0x00000004050e7825 */ /* 0x004fc800078e0208 */
[----:B---3--:R-:W-:-:S04]  /*01e0*/  IMAD.WIDE R10, R5, 0x4, R10 ;  /* 0x00000004050a7825 */ /* 0x008fc800078e020a */
[----:B------:R-:W-:-:S04]  /*01f0*/  IMAD.WIDE R8, R17, 0x4, R8 ;  /* 0x0000000411087825 */ /* 0x000fc800078e0208 */
[----:B0-----:R-:W-:-:S04]  /*0200*/  IMAD.WIDE R6, R5, 0x4, R6 ;  /* 0x0000000405067825 */ /* 0x001fc800078e0206 */
[----:B-1----:R-:W-:Y:S01]  /*0210*/  IMAD.WIDE R2, R5, 0x4, R2 ;  /* 0x0000000405027825 */ /* 0x002fe200078e0202 */
[----:B-----5:R-:W-:Y:S04]  /*0220*/  STS [R0+0x40], R21 ;  /* 0x0000401500007388 */ /* 0x020fe80000000800 */
[----:B------:R-:W-:Y:S01]  /*0230*/  STS [R0], R23 ;  /* 0x0000001700007388 */ /* 0x000fe20000000800 */
[----:B------:R-:W-:Y:S06]  /*0240*/  BAR.SYNC.DEFER_BLOCKING 0x0 ;  /* 0x0000000000007b1d */ /* 0x000fec0000010000 */
[----:B------:R0:W2:Y:S04]  /*0250*/  LDG.E R12, desc[UR4][R12.64] ;  /* 0x000000040c0c7981 */ /* 0x0000a8000c1e1900 */
[----:B------:R-:W3:Y:S04]  /*0260*/  LDG.E R10, desc[UR4][R10.64] ;  /* 0x000000040a0a7981 */ /* 0x000ee8000c1e1900 */
[----:B------:R-:W4:Y:S04]  /*0270*/  LDG.E R14, desc[UR4][R14.64] ;  /* 0x000000040e0e7981 */ /* 0x000f28000c1e1900 */
[----:B------:R-:W4:Y:S04]  /*0280*/  LDG.E R9, desc[UR4][R8.64] ;  /* 0x0000000408097981 */ /* 0x000f28000c1e1900 */
[----:B------:R-:W3:Y:S04]  /*0290*/  LDG.E R5, desc[UR4][R6.64] ;  /* 0x0000000406057981 */ /* 0x000ee8000c1e1900 */
[----:B------:R-:W5:Y:S04]  /*02a0*/  LDG.E R2, desc[UR4][R2.64] ;  /* 0x0000000402027981 */ /* 0x000f68000c1e1900 */
[----:B------:R-:W-:Y:S04]  /*02b0*/  LDS R4, [R0+0x40] ;  /* 0x0000400000047984 */ /* 0x000fe80000000800 */
[----:B0-----:R-:W0:Y:S02]  /*02c0*/  LDS R13, [R0+0x3c] ;  /* 0x00003c00000d7984 */ /* 0x001e240000000800 */
[----:B0-----:R-:W-:-:S04]  /*02d0*/  FADD R13, R4, -R13 ;  /* 0x8000000d040d7221 */ /* 0x001fc80000000000 */
[----:B--2---:R-:W-:Y:S01]  /*02e0*/  FMUL R13, R12, R13 ;  /* 0x0000000d0c0d7220 */ /* 0x004fe20000400000 */
[----:B----4-:R-:W-:-:S03]  /*02f0*/  FADD R4, R14, -R9 ;  /* 0x800000090e047221 */ /* 0x010fc60000000000 */
[----:B---3--:R-:W-:-:S04]  /*0300*/  FFMA R5, R10, R5, R13 ;  /* 0x000000050a057223 */ /* 0x008fc8000000000d */
[----:B-----5:R-:W-:-:S05]  /*0310*/  FFMA R5, R2, R4, R5 ;  /* 0x0000000402057223 */ /* 0x020fca0000000005 */
[----:B------:R-:W-:Y:S01]  /*0320*/  STG.E desc[UR4][R6.64], R5 ;  /* 0x0000000506007986 */ /* 0x000fe2000c101904 */
[----:B------:R-:W-:Y:S05]  /*0330*/  EXIT ;  /* 0x000000000000794d */ /* 0x000fea0003800000 */
.L_x_25:
        /* <DEDUP_REMOVED lines=12> */
.L_x_49:


//--------------------- .text._Z33update_electric_fields_on_gpu_TEzPfS_S_S_S_S_S_i --------------------------
	.section	.text._Z33update_electric_fields_on_gpu_TEzPfS_S_S_S_S_S_i,"ax",@progbits
	.align	128
        .global         _Z33update_electric_fields_on_gpu_TEzPfS_S_S_S_S_S_i
        .type           _Z33update_electric_fields_on_gpu_TEzPfS_S_S_S_S_S_i,@function
        .size           _Z33update_electric_fields_on_gpu_TEzPfS_S_S_S_S_S_i,(.L_x_50 - _Z33update_electric_fields_on_gpu_TEzPfS_S_S_S_S_S_i)
        .other          _Z33update_electric_fields_on_gpu_TEzPfS_S_S_S_S_S_i,@"STO_CUDA_ENTRY STV_DEFAULT"
_Z33update_electric_fields_on_gpu_TEzPfS_S_S_S_S_S_i:
.text._Z33update_electric_fields_on_gpu_TEzPfS_S_S_S_S_S_i:
        /* <DEDUP_REMOVED lines=17> */
[----:B---3--:R-:W-:-:S05]  /*0110*/  IMAD.WIDE R6, R2, 0x4, R8 ;  /* 0x0000000402067825 */ /* 0x008fca00078e0208 */
[----:B0-----:R-:W3:Y:S04]  /*0120*/  LDG.E R19, desc[UR4][R6.64+-0x40] ;  /* 0xffffc00406137981 */ /* 0x001ee8000c1e1900 */
[----:B------:R-:W5:Y:S01]  /*0130*/  LDG.E R21, desc[UR4][R6.64] ;  /* 0x0000000406157981 */ /* 0x000f62000c1e1900 */
[----:B------:R-:W-:-:S04]  /*0140*/  MOV R0, 0x400 ;  /* 0x0000040000007802 */ /* 0x000fc80000000f00 */
[----:B-1----:R-:W-:Y:S02]  /*0150*/  LEA R0, R5, R0, 0x18 ;  /* 0x0000000005007211 */ /* 0x002fe400078ec0ff */
[----:B------:R-:W0:Y:S03]  /*0160*/  LDC.64 R4, c[0x0][0x3a0] ;  /* 0x0000e800ff047b82 */ /* 0x000e260000000a00 */
[----:B------:R-:W-:Y:S02]  /*0170*/  IMAD R0, R17, 0x84, R0 ;  /* 0x0000008411007824 */ /* 0x000fe400078e0200 */
[----:B------:R-:W-:-:S03]  /*0180*/  IMAD R17, R14, R23, R3 ;  /* 0x000000170e117224 */ /* 0x000fc600078e0203 */
[----:B------:R-:W-:Y:S01]  /*0190*/  LEA R0, R15, R0, 0x2 ;  /* 0x000000000f007211 */ /* 0x000fe200078e10ff */
[----:B------:R-:W-:Y:S02]  /*01a0*/  IMAD.WIDE R16, R17, 0x4, R8 ;  /* 0x0000000411107825 */ /* 0x000fe400078e0208 */
[----:B------:R-:W1:Y:S02]  /*01b0*/  LDC.64 R8, c[0x0][0x3a8] ;  /* 0x0000ea00ff087b82 */ /* 0x000e640000000a00 */
[----:B----4-:R-:W-:-:S04]  /*01c0*/  IMAD.WIDE R14, R2, 0x4, R10 ;  /* 0x00000004020e7825 */ /* 0x010fc800078e020a */
[C---:B--2---:R-:W-:Y:S02]  /*01d0*/  IMAD.WIDE R12, R2.reuse, 0x4, R12 ;  /* 0x00000004020c7825 */ /* 0x044fe400078e020c */
[----:B------:R-:W2:Y:S02]  /*01e0*/  LDC.64 R10, c[0x0][0x390] ;  /* 0x0000e400ff0a7b82 */ /* 0x000ea40000000a00 */
[C---:B0-----:R-:W-:Y:S01]  /*01f0*/  IMAD.WIDE R4, R2.reuse, 0x4, R4 ;  /* 0x0000000402047825 */ /* 0x041fe200078e0204 */
[----:B---3--:R0:W-:Y:S04]  /*0200*/  STS [R0], R19 ;  /* 0x0000001300007388 */ /* 0x0081e80000000800 */
[----:B-----5:R-:W-:Y:S01]  /*0210*/  STS [R0+0x40], R21 ;  /* 0x0000401500007388 */ /* 0x020fe20000000800 */
[----:B------:R-:W-:Y:S08]  /*0220*/  BAR.SYNC.DEFER_BLOCKING 0x0 ;  /* 0x0000000000007b1d */ /* 0x000ff00000010000 */
[----:B0-----:R-:W0:Y:S01]  /*0230*/  LDC.64 R18, c[0x0][0x398] ;  /* 0x0000e600ff127b82 */ /* 0x001e220000000a00 */
[----:B------:R-:W3:Y:S04]  /*0240*/  LDG.E R6, desc[UR4][R6.64] ;  /* 0x0000000406067981 */ /* 0x000ee8000c1e1900 */
[----:B------:R-:W3:Y:S04]  /*0250*/  LDG.E R17, desc[UR4][R16.64] ;  /* 0x0000000410117981 */ /* 0x000ee8000c1e1900 */
[----:B------:R4:W5:Y:S04]  /*0260*/  LDG.E R14, desc[UR4][R14.64] ;  /* 0x000000040e0e7981 */ /* 0x000968000c1e1900 */
[----:B------:R-:W5:Y:S04]  /*0270*/  LDG.E R12, desc[UR4][R12.64] ;  /* 0x000000040c0c7981 */ /* 0x000f68000c1e1900 */
[----:B------:R-:W5:Y:S01]  /*0280*/  LDG.E R3, desc[UR4][R4.64] ;  /* 0x0000000404037981 */ /* 0x000f62000c1e1900 */
[----:B--2---:R-:W-:-:S03]  /*0290*/  IMAD.WIDE R10, R2, 0x4, R10 ;  /* 0x00000004020a7825 */ /* 0x004fc600078e020a */
[----:B----4-:R-:W-:Y:S01]  /*02a0*/  LDS R15, [R0+0x3c] ;  /* 0x00003c00000f7984 */ /* 0x010fe20000000800 */
[----:B-1----:R-:W-:-:S04]  /*02b0*/  IMAD.WIDE R8, R2, 0x4, R8 ;  /* 0x0000000402087825 */ /* 0x002fc800078e0208 */
[----:B---3--:R-:W-:-:S04]  /*02c0*/  FADD R7, R6, -R17 ;  /* 0x8000001106077221 */ /* 0x008fc80000000000 */
[----:B-----5:R-:W-:-:S04]  /*02d0*/  FMUL R7, R14, R7 ;  /* 0x000000070e077220 */ /* 0x020fc80000400000 */
[----:B------:R-:W-:Y:S01]  /*02e0*/  FFMA R3, R12, R3, R7 ;  /* 0x000000030c037223 */ /* 0x000fe20000000007 */
[----:B0-----:R-:W-:Y:S02]  /*02f0*/  IMAD.WIDE R6, R2, 0x4, R18 ;  /* 0x0000000402067825 */ /* 0x001fe400078e0212 */
[----:B------:R-:W0:Y:S04]  /*0300*/  LDS R2, [R0+0x40] ;  /* 0x0000400000027984 */ /* 0x000e280000000800 */
[----:B------:R-:W-:Y:S04]  /*0310*/  STG.E desc[UR4][R4.64], R3 ;  /* 0x0000000304007986 */ /* 0x000fe8000c101904 */
[----:B------:R-:W2:Y:S04]  /*0320*/  LDG.E R6, desc[UR4][R6.64] ;  /* 0x0000000406067981 */ /* 0x000ea8000c1e1900 */
[----:B------:R-:W3:Y:S04]  /*0330*/  LDG.E R10, desc[UR4][R10.64] ;  /* 0x000000040a0a7981 */ /* 0x000ee8000c1e1900 */
[----:B------:R-:W3:Y:S01]  /*0340*/  LDG.E R13, desc[UR4][R8.64] ;  /* 0x00000004080d7981 */ /* 0x000ee2000c1e1900 */
[----:B0-----:R-:W-:-:S04]  /*0350*/  FADD R15, R2, -R15 ;  /* 0x8000000f020f7221 */ /* 0x001fc80000000000 */
[----:B--2---:R-:W-:-:S04]  /*0360*/  FMUL R15, R6, R15 ;  /* 0x0000000f060f7220 */ /* 0x004fc80000400000 */
[----:B---3--:R-:W-:-:S05]  /*0370*/  FFMA R13, R10, R13, R15 ;  /* 0x0000000d0a0d7223 */ /* 0x008fca000000000f */
[----:B------:R-:W-:Y:S01]  /*0380*/  STG.E desc[UR4][R8.64], R13 ;  /* 0x0000000d08007986 */ /* 0x000fe2000c101904 */
[----:B------:R-:W-:Y:S05]  /*0390*/  EXIT ;  /* 0x000000000000794d */ /* 0x000fea0003800000 */
.L_x_26:
        /* <DEDUP_REMOVED lines=14> */
.L_x_50:


//--------------------- .text._Z25update_impressed_J_on_gpuPfPiS_if --------------------------
	.section	.text._Z25update_impressed_J_on_gpuPfPiS_if,"ax",@progbits
	.align	128
        .global         _Z25update_impressed_J_on_gpuPfPiS_if
        .type           _Z25update_impressed_J_on_gpuPfPiS_if,@function
        .size           _Z25update_impressed_J_on_gpuPfPiS_if,(.L_x_51 - _Z25update_impressed_J_on_gpuPfPiS_if)
        .other          _Z25update_impressed_J_on_gpuPfPiS_if,@"STO_CUDA_ENTRY STV_DEFAULT"
_Z25update_impressed_J_on_gpuPfPiS_if:
.text._Z25update_impressed_J_on_gpuPfPiS_if:
[----:B------:R-:W-:Y:S01]  /*0000*/  LDC R1, c[0x0][0x37c] ;  /* 0x0000df00ff017b82 */ /* 0x000fe20000000800 */
[----:B------:R-:W0:Y:S07]  /*0010*/  S2R R9, SR_TID.X ;  /* 0x0000000000097919 */ /* 0x000e2e0000002100 */
[----:B------:R-:W1:Y:S01]  /*0020*/  LDC.64 R2, c[0x0][0x388] ;  /* 0x0000e200ff027b82 */ /* 0x000e620000000a00 */
[----:B------:R-:W0:Y:S01]  /*0030*/  LDCU.64 UR6, c[0x0][0x398] ;  /* 0x00007300ff0677ac */ /* 0x000e220008000a00 */
[----:B------:R-:W2:Y:S06]  /*0040*/  LDCU.64 UR4, c[0x0][0x358] ;  /* 0x00006b00ff0477ac */ /* 0x000eac0008000a00 */
[----:B------:R-:W3:Y:S08]  /*0050*/  LDC.64 R6, c[0x0][0x390] ;  /* 0x0000e400ff067b82 */ /* 0x000ef00000000a00 */
[----:B------:R-:W4:Y:S01]  /*0060*/  LDC.64 R4, c[0x0][0x380] ;  /* 0x0000e000ff047b82 */ /* 0x000f220000000a00 */
[----:B0-----:R-:W-:-:S05]  /*0070*/  IADD3 R9, PT, PT, R9, UR6, RZ ;  /* 0x0000000609097c10 */ /* 0x001fca000fffe0ff */
[----:B-1----:R-:W-:-:S06]  /*0080*/  IMAD.WIDE.U32 R2, R9, 0x4, R2 ;  /* 0x0000000409027825 */ /* 0x002fcc00078e0002 */
[----:B--2---:R-:W4:Y:S01]  /*0090*/  LDG.E R3, desc[UR4][R2.64] ;  /* 0x0000000402037981 */ /* 0x004f22000c1e1900 */
[----:B---3--:R-:W-:-:S06]  /*00a0*/  IMAD.WIDE.U32 R6, R9, 0x4, R6 ;  /* 0x0000000409067825 */ /* 0x008fcc00078e0006 */
[----:B------:R-:W2:Y:S01]  /*00b0*/  LDG.E R7, desc[UR4][R6.64] ;  /* 0x0000000406077981 */ /* 0x000ea2000c1e1900 */
[----:B----4-:R-:W-:-:S05]  /*00c0*/  IMAD.WIDE R4, R3, 0x4, R4 ;  /* 0x0000000403047825 */ /* 0x010fca00078e0204 */
[----:B------:R-:W2:Y:S02]  /*00d0*/  LDG.E R0, desc[UR4][R4.64] ;  /* 0x0000000404007981 */ /* 0x000ea4000c1e1900 */
[----:B--2---:R-:W-:-:S05]  /*00e0*/  FFMA R9, R7, UR7, R0 ;  /* 0x0000000707097c23 */ /* 0x004fca0008000000 */
[----:B------:R-:W-:Y:S01]  /*00f0*/  STG.E desc[UR4][R4.64], R9 ;  /* 0x0000000904007986 */ /* 0x000fe2000c101904 */
[----:B------:R-:W-:Y:S05]  /*0100*/  EXIT ;  /* 0x000000000000794d */ /* 0x000fea0003800000 */
.L_x_27:
        /* <DEDUP_REMOVED lines=15> */
.L_x_51:


//--------------------- .text._Z25update_impressed_M_on_gpuPfPiS_if --------------------------
	.section	.text._Z25update_impressed_M_on_gpuPfPiS_if,"ax",@progbits
	.align	128
        .global         _Z25update_impressed_M_on_gpuPfPiS_if
        .type           _Z25update_impressed_M_on_gpuPfPiS_if,@function
        .size           _Z25update_impressed_M_on_gpuPfPiS_if,(.L_x_52 - _Z25update_impressed_M_on_gpuPfPiS_if)
        .other          _Z25update_impressed_M_on_gpuPfPiS_if,@"STO_CUDA_ENTRY STV_DEFAULT"
_Z25update_impressed_M_on_gpuPfPiS_if:
.text._Z25update_impressed_M_on_gpuPfPiS_if:
        /* <DEDUP_REMOVED lines=17> */
.L_x_28:
        /* <DEDUP_REMOVED lines=15> */
.L_x_52:


//--------------------- .text._Z33update_magnetic_fields_on_gpu_TMzPfS_S_S_S_S_S_i --------------------------
	.section	.text._Z33update_magnetic_fields_on_gpu_TMzPfS_S_S_S_S_S_i,"ax",@progbits
	.align	128
        .global         _Z33update_magnetic_fields_on_gpu_TMzPfS_S_S_S_S_S_i
        .type           _Z33update_magnetic_fields_on_gpu_TMzPfS_S_S_S_S_S_i,@function
        .size           _Z33update_magnetic_fields_on_gpu_TMzPfS_S_S_S_S_S_i,(.L_x_53 - _Z33update_magnetic_fields_on_gpu_TMzPfS_S_S_S_S_S_i)
        .other          _Z33update_magnetic_fields_on_gpu_TMzPfS_S_S_S_S_S_i,@"STO_CUDA_ENTRY STV_DEFAULT"
_Z33update_magnetic_fields_on_gpu_TMzPfS_S_S_S_S_S_i:
.text._Z33update_magnetic_fields_on_gpu_TMzPfS_S_S_S_S_S_i:
        /* <DEDUP_REMOVED lines=21> */
[----:B------:R-:W-:-:S04]  /*0150*/  MOV R0, 0x400 ;  /* 0x0000040000007802 */ /* 0x000fc80000000f00 */
[----:B-1----:R-:W-:Y:S01]  /*0160*/  LEA R0, R13, R0, 0x18 ;  /* 0x000000000d007211 */ /* 0x002fe200078ec0ff */
[----:B----4-:R-:W-:Y:S02]  /*0170*/  IMAD.WIDE R12, R2, 0x4, R8 ;  /* 0x00000004020c7825 */ /* 0x010fe400078e0208 */
[----:B------:R-:W0:Y:S02]  /*0180*/  LDC.64 R8, c[0x0][0x390] ;  /* 0x0000e400ff087b82 */ /* 0x000e240000000a00 */
[----:B------:R-:W-:-:S05]  /*0190*/  IMAD R0, R17, 0x84, R0 ;  /* 0x0000008411007824 */ /* 0x000fca00078e0200 */
[----:B------:R-:W-:Y:S01]  /*01a0*/  LEA R0, R15, R0, 0x2 ;  /* 0x000000000f007211 */ /* 0x000fe200078e10ff */
[----:B------:R-:W-:Y:S01]  /*01b0*/  IMAD.WIDE R14, R21, 0x4, R10 ;  /* 0x00000004150e7825 */ /* 0x000fe200078e020a */
[----:B------:R-:W1:Y:S03]  /*01c0*/  LDC.64 R16, c[0x0][0x398] ;  /* 0x0000e600ff107b82 */ /* 0x000e660000000a00 */
[----:B--2---:R-:W-:-:S04]  /*01d0*/  IMAD.WIDE R10, R2, 0x4, R6 ;  /* 0x00000004020a7825 */ /* 0x004fc800078e0206 */
[C---:B---3--:R-:W-:Y:S01]  /*01e0*/  IMAD.WIDE R4, R2.reuse, 0x4, R4 ;  /* 0x0000000402047825 */ /* 0x048fe200078e0204 */
[----:B------:R-:W2:Y:S01]  /*01f0*/  LDC.64 R6, c[0x0][0x3a8] ;  /* 0x0000ea00ff067b82 */ /* 0x000ea20000000a00 */
[----:B-----5:R-:W-:Y:S04]  /*0200*/  STS [R0], R3 ;  /* 0x0000000300007388 */ /* 0x020fe80000000800 */
[----:B------:R-:W-:Y:S03]  /*0210*/  STS [R0+0x40], R19 ;  /* 0x0000401300007388 */ /* 0x000fe60000000800 */
[----:B------:R-:W-:Y:S06]  /*0220*/  BAR.SYNC.DEFER_BLOCKING 0x0 ;  /* 0x0000000000007b1d */ /* 0x000fec0000010000 */
[----:B------:R-:W3:Y:S04]  /*0230*/  LDG.E R14, desc[UR4][R14.64] ;  /* 0x000000040e0e7981 */ /* 0x000ee8000c1e1900 */
[----:B------:R-:W4:Y:S04]  /*0240*/  LDG.E R12, desc[UR4][R12.64] ;  /* 0x000000040c0c7981 */ /* 0x000f28000c1e1900 */
[----:B------:R-:W5:Y:S04]  /*0250*/  LDG.E R10, desc[UR4][R10.64] ;  /* 0x000000040a0a7981 */ /* 0x000f68000c1e1900 */
[----:B------:R-:W5:Y:S01]  /*0260*/  LDG.E R21, desc[UR4][R4.64] ;  /* 0x0000000404157981 */ /* 0x000f62000c1e1900 */
[----:B0-----:R-:W-:-:S03]  /*0270*/  IMAD.WIDE R8, R2, 0x4, R8 ;  /* 0x0000000402087825 */ /* 0x001fc600078e0208 */
[----:B------:R-:W3:Y:S01]  /*0280*/  LDS R23, [R0] ;  /* 0x0000000000177984 */ /* 0x000ee20000000800 */
[----:B--2---:R-:W-:-:S03]  /*0290*/  IMAD.WIDE R6, R2, 0x4, R6 ;  /* 0x0000000402067825 */ /* 0x004fc600078e0206 */
[----:B------:R-:W0:Y:S01]  /*02a0*/  LDS R0, [R0+0x4] ;  /* 0x0000040000007984 */ /* 0x000e220000000800 */
[----:B---3--:R-:W-:Y:S01]  /*02b0*/  FADD R3, R14, -R23 ;  /* 0x800000170e037221 */ /* 0x008fe20000000000 */
[----:B-1----:R-:W-:-:S04]  /*02c0*/  IMAD.WIDE R14, R2, 0x4, R16 ;  /* 0x00000004020e7825 */ /* 0x002fc800078e0210 */
[----:B----4-:R-:W-:-:S04]  /*02d0*/  FMUL R3, R12, R3 ;  /* 0x000000030c037220 */ /* 0x010fc80000400000 */
[----:B-----5:R-:W-:-:S05]  /*02e0*/  FFMA R3, R10, R21, R3 ;  /* 0x000000150a037223 */ /* 0x020fca0000000003 */
[----:B------:R-:W-:Y:S04]  /*02f0*/  STG.E desc[UR4][R4.64], R3 ;  /* 0x0000000304007986 */ /* 0x000fe8000c101904 */
[----:B------:R-:W2:Y:S04]  /*0300*/  LDG.E R14, desc[UR4][R14.64] ;  /* 0x000000040e0e7981 */ /* 0x000ea8000c1e1900 */
[----:B------:R-:W3:Y:S04]  /*0310*/  LDG.E R8, desc[UR4][R8.64] ;  /* 0x0000000408087981 */ /* 0x000ee8000c1e1900 */
[----:B------:R-:W3:Y:S01]  /*0320*/  LDG.E R11, desc[UR4][R6.64] ;  /* 0x00000004060b7981 */ /* 0x000ee2000c1e1900 */
[----:B0-----:R-:W-:-:S04]  /*0330*/  FADD R23, -R23, R0 ;  /* 0x0000000017177221 */ /* 0x001fc80000000100 */
[----:B--2---:R-:W-:-:S04]  /*0340*/  FMUL R23, R14, R23 ;  /* 0x000000170e177220 */ /* 0x004fc80000400000 */
[----:B---3--:R-:W-:-:S05]  /*0350*/  FFMA R11, R8, R11, R23 ;  /* 0x0000000b080b7223 */ /* 0x008fca0000000017 */
[----:B------:R-:W-:Y:S01]  /*0360*/  STG.E desc[UR4][R6.64], R11 ;  /* 0x0000000b06007986 */ /* 0x000fe2000c101904 */
[----:B------:R-:W-:Y:S05]  /*0370*/  EXIT ;  /* 0x000000000000794d */ /* 0x000fea0003800000 */
.L_x_29:
        /* <DEDUP_REMOVED lines=16> */
.L_x_53:


//--------------------- .text._Z33update_magnetic_fields_on_gpu_TEzPfS_S_S_S_S_i --------------------------
	.section	.text._Z33update_magnetic_fields_on_gpu_TEzPfS_S_S_S_S_i,"ax",@progbits
	.align	128
        .global         _Z33update_magnetic_fields_on_gpu_TEzPfS_S_S_S_S_i
        .type           _Z33update_magnetic_fields_on_gpu_TEzPfS_S_S_S_S_i,@function
        .size           _Z33update_magnetic_fields_on_gpu_TEzPfS_S_S_S_S_i,(.L_x_54 - _Z33update_magnetic_fields_on_gpu_TEzPfS_S_S_S_S_i)
        .other          _Z33update_magnetic_fields_on_gpu_TEzPfS_S_S_S_S_i,@"STO_CUDA_ENTRY STV_DEFAULT"
_Z33update_magnetic_fields_on_gpu_TEzPfS_S_S_S_S_i:
.text._Z33update_magnetic_fields_on_gpu_TEzPfS_S_S_S_S_i:
        /* <DEDUP_REMOVED lines=11> */
[----:B-1----:R-:W-:-:S05]  /*00b0*/  IMAD R0, R3, UR6, R12 ;  /* 0x0000000603007c24 */ /* 0x002fca000f8e020c */
[----:B------:R-:W1:Y:S01]  /*00c0*/  LDC.64 R10, c[0x0][0x3a0] ;  /* 0x0000e800ff0a7b82 */ /* 0x000e620000000a00 */
[----:B--2---:R-:W-:-:S07]  /*00d0*/  IMAD R3, R2, R21, R21 ;  /* 0x0000001502037224 */ /* 0x004fce00078e0215 */
[----:B------:R-:W2:Y:S01]  /*00e0*/  LDC.64 R8, c[0x0][0x388] ;  /* 0x0000e200ff087b82 */ /* 0x000ea20000000a00 */
[----:B------:R-:W-:-:S07]  /*00f0*/  IADD3 R0, PT, PT, R0, R3, RZ ;  /* 0x0000000300007210 */ /* 0x000fce0007ffe0ff */
[----:B------:R-:W4:Y:S01]  /*0100*/  LDC.64 R4, c[0x0][0x380] ;  /* 0x0000e000ff047b82 */ /* 0x000f220000000a00 */
[----:B---3--:R-:W-:-:S05]  /*0110*/  IMAD.WIDE R14, R0, 0x4, R14 ;  /* 0x00000004000e7825 */ /* 0x008fca00078e020e */
[----:B0-----:R-:W3:Y:S02]  /*0120*/  LDG.E R13, desc[UR4][R14.64] ;  /* 0x000000040e0d7981 */ /* 0x001ee4000c1e1900 */
[----:B------:R-:W0:Y:S02]  /*0130*/  LDC.64 R6, c[0x0][0x398] ;  /* 0x0000e600ff067b82 */ /* 0x000e240000000a00 */
[----:B------:R1:W5:Y:S01]  /*0140*/  LDG.E R19, desc[UR4][R14.64+0x40] ;  /* 0x000040040e137981 */ /* 0x000362000c1e1900 */
[----:B------:R-:W-:Y:S02]  /*0150*/  MOV R2, 0x400 ;  /* 0x0000040000027802 */ /* 0x000fe40000000f00 */
[----:B------:R-:W-:Y:S01]  /*0160*/  IADD3 R21, PT, PT, R0, R21, RZ ;  /* 0x0000001500157210 */ /* 0x000fe20007ffe0ff */
[----:B------:R-:W2:Y:S04]  /*0170*/  S2R R3, SR_CgaCtaId ;  /* 0x0000000000037919 */ /* 0x000ea80000008800 */
[----:B-1----:R-:W-:-:S04]  /*0180*/  IMAD.WIDE R14, R21, 0x4, R10 ;  /* 0x00000004150e7825 */ /* 0x002fc800078e020a */
[----:B------:R-:W-:Y:S01]  /*0190*/  IMAD.WIDE R10, R0, 0x4, R10 ;  /* 0x00000004000a7825 */ /* 0x000fe200078e020a */
[----:B--2---:R-:W-:Y:S02]  /*01a0*/  LEA R16, R3, R2, 0x18 ;  /* 0x0000000203107211 */ /* 0x004fe400078ec0ff */
[----:B------:R-:W1:Y:S03]  /*01b0*/  LDC.64 R2, c[0x0][0x390] ;  /* 0x0000e400ff027b82 */ /* 0x000e660000000a00 */
[----:B------:R-:W-:-:S05]  /*01c0*/  IMAD R17, R17, 0x84, R16 ;  /* 0x0000008411117824 */ /* 0x000fca00078e0210 */
[----:B------:R-:W-:Y:S01]  /*01d0*/  LEA R12, R12, R17, 0x2 ;  /* 0x000000110c0c7211 */ /* 0x000fe200078e10ff */
[----:B------:R-:W-:-:S04]  /*01e0*/  IMAD.WIDE R8, R0, 0x4, R8 ;  /* 0x0000000400087825 */ /* 0x000fc800078e0208 */
[----:B----4-:R-:W-:-:S04]  /*01f0*/  IMAD.WIDE R4, R0, 0x4, R4 ;  /* 0x0000000400047825 */ /* 0x010fc800078e0204 */
[----:B0-----:R-:W-:-:S04]  /*0200*/  IMAD.WIDE R6, R0, 0x4, R6 ;  /* 0x0000000400067825 */ /* 0x001fc800078e0206 */
[----:B-1----:R-:W-:Y:S01]  /*0210*/  IMAD.WIDE R2, R0, 0x4, R2 ;  /* 0x0000000400027825 */ /* 0x002fe200078e0202 */
[----:B---3--:R0:W-:Y:S04]  /*0220*/  STS [R12], R13 ;  /* 0x0000000d0c007388 */ /* 0x0081e80000000800 */
[----:B-----5:R-:W-:Y:S01]  /*0230*/  STS [R12+0x40], R19 ;  /* 0x000040130c007388 */ /* 0x020fe20000000800 */
[----:B------:R-:W-:Y:S06]  /*0240*/  BAR.SYNC.DEFER_BLOCKING 0x0 ;  /* 0x0000000000007b1d */ /* 0x000fec0000010000 */
[----:B------:R-:W2:Y:S04]  /*0250*/  LDG.E R14, desc[UR4][R14.64] ;  /* 0x000000040e0e7981 */ /* 0x000ea8000c1e1900 */
[----:B------:R-:W2:Y:S04]  /*0260*/  LDG.E R11, desc[UR4][R10.64] ;  /* 0x000000040a0b7981 */ /* 0x000ea8000c1e1900 */
[----:B------:R-:W3:Y:S04]  /*0270*/  LDG.E R8, desc[UR4][R8.64] ;  /* 0x0000000408087981 */ /* 0x000ee8000c1e1900 */
[----:B------:R-:W4:Y:S04]  /*0280*/  LDG.E R4, desc[UR4][R4.64] ;  /* 0x0000000404047981 */ /* 0x000f28000c1e1900 */
[----:B0-----:R-:W4:Y:S04]  /*0290*/  LDG.E R13, desc[UR4][R6.64] ;  /* 0x00000004060d7981 */ /* 0x001f28000c1e1900 */
[----:B------:R-:W5:Y:S04]  /*02a0*/  LDG.E R2, desc[UR4][R2.64] ;  /* 0x0000000402027981 */ /* 0x000f68000c1e1900 */
[----:B------:R-:W-:Y:S04]  /*02b0*/  LDS R0, [R12+0x4] ;  /* 0x000004000c007984 */ /* 0x000fe80000000800 */
[----:B------:R-:W0:Y:S02]  /*02c0*/  LDS R17, [R12] ;  /* 0x000000000c117984 */ /* 0x000e240000000800 */
[----:B0-----:R-:W-:Y:S01]  /*02d0*/  FADD R0, R0, -R17 ;  /* 0x8000001100007221 */ /* 0x001fe20000000000 */
[----:B--2---:R-:W-:-:S04]  /*02e0*/  FADD R15, R14, -R11 ;  /* 0x8000000b0e0f7221 */ /* 0x004fc80000000000 */
[----:B---3--:R-:W-:-:S04]  /*02f0*/  FMUL R15, R8, R15 ;  /* 0x0000000f080f7220 */ /* 0x008fc80000400000 */
[----:B----4-:R-:W-:-:S04]  /*0300*/  FFMA R13, R4, R13, R15 ;  /* 0x0000000d040d7223 */ /* 0x010fc8000000000f */
[----:B-----5:R-:W-:-:S05]  /*0310*/  FFMA R13, R2, R0, R13 ;  /* 0x00000000020d7223 */ /* 0x020fca000000000d */
[----:B------:R-:W-:Y:S01]  /*0320*/  STG.E desc[UR4][R6.64], R13 ;  /* 0x0000000d06007986 */ /* 0x000fe2000c101904 */
[----:B------:R-:W-:Y:S05]  /*0330*/  EXIT ;  /* 0x000000000000794d */ /* 0x000fea0003800000 */
.L_x_30:
        /* <DEDUP_REMOVED lines=12> */
.L_x_54:


//--------------------- .nv.shared.reserved.0     --------------------------
	.section	.nv.shared.reserved.0,"aw",@nobits
	.weak		__nv_reservedSMEM_offset_0_alias
	.size		__nv_reservedSMEM_offset_0_alias, 0, 64
	.other		__nv_reservedSMEM_offset_0_alias,@"STO_CUDA_RESERVED_SHARED STV_DEFAULT"
__nv_reservedSMEM_offset_0_alias:
	.zero		0
	.zero		64


//--------------------- .nv.shared._Z41update_electric_fields_on_gpu_CPML_TMz_xpPfS_S_S_ii --------------------------
	.section	.nv.shared._Z41update_electric_fields_on_gpu_CPML_TMz_xpPfS_S_S_ii,"aw",@nobits
	.sectionflags	@""
	.align	4
.nv.shared._Z41update_electric_fields_on_gpu_CPML_TMz_xpPfS_S_S_ii:
	.zero		4160


//--------------------- .nv.shared._Z41update_electric_fields_on_gpu_CPML_TMz_xnPfS_S_S_i --------------------------
	.section	.nv.shared._Z41update_electric_fields_on_gpu_CPML_TMz_xnPfS_S_S_i,"aw",@nobits
	.sectionflags	@""
	.align	4
.nv.shared._Z41update_electric_fields_on_gpu_CPML_TMz_xnPfS_S_S_i:
	.zero		3136


//--------------------- .nv.shared._Z41update_electric_fields_on_gpu_CPML_TEz_xpPfS_S_S_ii --------------------------
	.section	.nv.shared._Z41update_electric_fields_on_gpu_CPML_TEz_xpPfS_S_S_ii,"aw",@nobits
	.sectionflags	@""
	.align	4
.nv.shared._Z41update_electric_fields_on_gpu_CPML_TEz_xpPfS_S_S_ii:
	.zero		4160


//--------------------- .nv.shared._Z41update_electric_fields_on_gpu_CPML_TEz_xnPfS_S_S_i --------------------------
	.section	.nv.shared._Z41update_electric_fields_on_gpu_CPML_TEz_xnPfS_S_S_i,"aw",@nobits
	.sectionflags	@""
	.align	4
.nv.shared._Z41update_electric_fields_on_gpu_CPML_TEz_xnPfS_S_S_i:
	.zero		3136


//--------------------- .nv.shared._Z41update_magnetic_fields_on_gpu_CPML_TMz_xpPfS_S_S_ii --------------------------
	.section	.nv.shared._Z41update_magnetic_fields_on_gpu_CPML_TMz_xpPfS_S_S_ii,"aw",@nobits
	.sectionflags	@""
	.align	4
.nv.shared._Z41update_magnetic_fields_on_gpu_CPML_TMz_xpPfS_S_S_ii:
	.zero		4160


//--------------------- .nv.shared._Z41update_magnetic_fields_on_gpu_CPML_TMz_xnPfS_S_S_i --------------------------
	.section	.nv.shared._Z41update_magnetic_fields_on_gpu_CPML_TMz_xnPfS_S_S_i,"aw",@nobits
	.sectionflags	@""
	.align	4
.nv.shared._Z41update_magnetic_fields_on_gpu_CPML_TMz_xnPfS_S_S_i:
	.zero		3136


//--------------------- .nv.shared._Z41update_magnetic_fields_on_gpu_CPML_TEz_xpPfS_S_S_ii --------------------------
	.section	.nv.shared._Z41update_magnetic_fields_on_gpu_CPML_TEz_xpPfS_S_S_ii,"aw",@nobits
	.sectionflags	@""
	.align	4
.nv.shared._Z41update_magnetic_fields_on_gpu_CPML_TEz_xpPfS_S_S_ii:
	.zero		4160


//--------------------- .nv.shared._Z41update_magnetic_fields_on_gpu_CPML_TEz_xnPfS_S_S_i --------------------------
	.section	.nv.shared._Z41update_magnetic_fields_on_gpu_CPML_TEz_xnPfS_S_S_i,"aw",@nobits
	.sectionflags	@""
	.align	4
.nv.shared._Z41update_magnetic_fields_on_gpu_CPML_TEz_xnPfS_S_S_i:
	.zero		3136


//--------------------- .nv.shared._Z33update_electric_fields_on_gpu_TMzPfS_S_S_S_S_i --------------------------
	.section	.nv.shared._Z33update_electric_fields_on_gpu_TMzPfS_S_S_S_S_i,"aw",@nobits
	.sectionflags	@""
	.align	4
.nv.shared._Z33update_electric_fields_on_gpu_TMzPfS_S_S_S_S_i:
	.zero		3136


//--------------------- .nv.shared._Z33update_electric_fields_on_gpu_TEzPfS_S_S_S_S_S_i --------------------------
	.section	.nv.shared._Z33update_electric_fields_on_gpu_TEzPfS_S_S_S_S_S_i,"aw",@nobits
	.sectionflags	@""
	.align	4
.nv.shared._Z33update_electric_fields_on_gpu_TEzPfS_S_S_S_S_S_i:
	.zero		3136


//--------------------- .nv.shared._Z33update_magnetic_fields_on_gpu_TMzPfS_S_S_S_S_S_i --------------------------
	.section	.nv.shared._Z33update_magnetic_fields_on_gpu_TMzPfS_S_S_S_S_S_i,"aw",@nobits
	.sectionflags	@""
	.align	4
.nv.shared._Z33update_magnetic_fields_on_gpu_TMzPfS_S_S_S_S_S_i:
	.zero		3136


//--------------------- .nv.shared._Z33update_magnetic_fields_on_gpu_TEzPfS_S_S_S_S_i --------------------------
	.section	.nv.shared._Z33update_magnetic_fields_on_gpu_TEzPfS_S_S_S_S_i,"aw",@nobits
	.sectionflags	@""
	.align	4
.nv.shared._Z33update_magnetic_fields_on_gpu_TEzPfS_S_S_S_S_i:
	.zero		3136


//--------------------- .nv.constant0._Z41update_electric_fields_on_gpu_CPML_TMz_ypPfS_S_S_ii --------------------------
	.section	.nv.constant0._Z41update_electric_fields_on_gpu_CPML_TMz_ypPfS_S_S_ii,"a",@progbits
	.sectionflags	@""
	.align	4
.nv.constant0._Z41update_electric_fields_on_gpu_CPML_TMz_ypPfS_S_S_ii:
	.zero		936


//--------------------- .nv.constant0._Z41update_electric_fields_on_gpu_CPML_TMz_ynPfS_S_S_i --------------------------
	.section	.nv.constant0._Z41update_electric_fields_on_gpu_CPML_TMz_ynPfS_S_S_i,"a",@progbits
	.sectionflags	@""
	.align	4
.nv.constant0._Z41update_electric_fields_on_gpu_CPML_TMz_ynPfS_S_S_i:
	.zero		932


//--------------------- .nv.constant0._Z41update_electric_fields_on_gpu_CPML_TMz_xpPfS_S_S_ii --------------------------
	.section	.nv.constant0._Z41update_electric_fields_on_gpu_CPML_TMz_xpPfS_S_S_ii,"a",@progbits
	.sectionflags	@""
	.align	4
.nv.constant0._Z41update_electric_fields_on_gpu_CPML_TMz_xpPfS_S_S_ii:
	.zero		936


//--------------------- .nv.constant0._Z41update_electric_fields_on_gpu_CPML_TMz_xnPfS_S_S_i --------------------------
	.section	.nv.constant0._Z41update_electric_fields_on_gpu_CPML_TMz_xnPfS_S_S_i,"a",@progbits
	.sectionflags	@""
	.align	4
.nv.constant0._Z41update_electric_fields_on_gpu_CPML_TMz_xnPfS_S_S_i:
	.zero		932


//--------------------- .nv.constant0._Z41update_electric_fields_on_gpu_CPML_TEz_ypPfS_S_S_ii --------------------------
	.section	.nv.constant0._Z41update_electric_fields_on_gpu_CPML_TEz_ypPfS_S_S_ii,"a",@progbits
	.sectionflags	@""
	.align	4
.nv.constant0._Z41update_electric_fields_on_gpu_CPML_TEz_ypPfS_S_S_ii:
	.zero		936


//--------------------- .nv.constant0._Z41update_electric_fields_on_gpu_CPML_TEz_ynPfS_S_S_i --------------------------
	.section	.nv.constant0._Z41update_electric_fields_on_gpu_CPML_TEz_ynPfS_S_S_i,"a",@progbits
	.sectionflags	@""
	.align	4
.nv.constant0._Z41update_electric_fields_on_gpu_CPML_TEz_ynPfS_S_S_i:
	.zero		932


//--------------------- .nv.constant0._Z41update_electric_fields_on_gpu_CPML_TEz_xpPfS_S_S_ii --------------------------
	.section	.nv.constant0._Z41update_electric_fields_on_gpu_CPML_TEz_xpPfS_S_S_ii,"a",@progbits
	.sectionflags	@""
	.align	4
.nv.constant0._Z41update_electric_fields_on_gpu_CPML_TEz_xpPfS_S_S_ii:
	.zero		936


//--------------------- .nv.constant0._Z41update_electric_fields_on_gpu_CPML_TEz_xnPfS_S_S_i --------------------------
	.section	.nv.constant0._Z41update_electric_fields_on_gpu_CPML_TEz_xnPfS_S_S_i,"a",@progbits
	.sectionflags	@""
	.align	4
.nv.constant0._Z41update_electric_fields_on_gpu_CPML_TEz_xnPfS_S_S_i:
	.zero		932


//--------------------- .nv.constant0._Z41update_magnetic_fields_on_gpu_CPML_TMz_ypPfS_S_S_ii --------------------------
	.section	.nv.constant0._Z41update_magnetic_fields_on_gpu_CPML_TMz_ypPfS_S_S_ii,"a",@progbits
	.sectionflags	@""
	.align	4
.nv.constant0._Z41update_magnetic_fields_on_gpu_CPML_TMz_ypPfS_S_S_ii:
	.zero		936


//--------------------- .nv.constant0._Z41update_magnetic_fields_on_gpu_CPML_TMz_ynPfS_S_S_i --------------------------
	.section	.nv.constant0._Z41update_magnetic_fields_on_gpu_CPML_TMz_ynPfS_S_S_i,"a",@progbits
	.sectionflags	@""
	.align	4
.nv.constant0._Z41update_magnetic_fields_on_gpu_CPML_TMz_ynPfS_S_S_i:
	.zero		932


//--------------------- .nv.constant0._Z41update_magnetic_fields_on_gpu_CPML_TMz_xpPfS_S_S_ii --------------------------
	.section	.nv.constant0._Z41update_magnetic_fields_on_gpu_CPML_TMz_xpPfS_S_S_ii,"a",@progbits
	.sectionflags	@""
	.align	4
.nv.constant0._Z41update_magnetic_fields_on_gpu_CPML_TMz_xpPfS_S_S_ii:
	.zero		936


//--------------------- .nv.constant0._Z41update_magnetic_fields_on_gpu_CPML_TMz_xnPfS_S_S_i --------------------------
	.section	.nv.constant0._Z41update_magnetic_fields_on_gpu_CPML_TMz_xnPfS_S_S_i,"a",@progbits
	.sectionflags	@""
	.align	4
.nv.constant0._Z41update_magnetic_fields_on_gpu_CPML_TMz_xnPfS_S_S_i:
	.zero		932


//--------------------- .nv.constant0._Z41update_magnetic_fields_on_gpu_CPML_TEz_ypPfS_S_S_ii --------------------------
	.section	.nv.constant0._Z41update_magnetic_fields_on_gpu_CPML_TEz_ypPfS_S_S_ii,"a",@progbits
	.sectionflags	@""
	.align	4
.nv.constant0._Z41update_magnetic_fields_on_gpu_CPML_TEz_ypPfS_S_S_ii:
	.zero		936


//--------------------- .nv.constant0._Z41update_magnetic_fields_on_gpu_CPML_TEz_ynPfS_S_S_i --------------------------
	.section	.nv.constant0._Z41update_magnetic_fields_on_gpu_CPML_TEz_ynPfS_S_S_i,"a",@progbits
	.sectionflags	@""
	.align	4
.nv.constant0._Z41update_magnetic_fields_on_gpu_CPML_TEz_ynPfS_S_S_i:
	.zero		932


//--------------------- .nv.constant0._Z41update_magnetic_fields_on_gpu_CPML_TEz_xpPfS_S_S_ii --------------------------
	.section	.nv.constant0._Z41update_magnetic_fields_on_gpu_CPML_TEz_xpPfS_S_S_ii,"a",@progbits
	.sectionflags	@""
	.align	4
.nv.constant0._Z41update_magnetic_fields_on_gpu_CPML_TEz_xpPfS_S_S_ii:
	.zero		936


//--------------------- .nv.constant0._Z41update_magnetic_fields_on_gpu_CPML_TEz_xnPfS_S_S_i --------------------------
	.section	.nv.constant0._Z41update_magnetic_fields_on_gpu_CPML_TEz_xnPfS_S_S_i,"a",@progbits
	.sectionflags	@""
	.align	4
.nv.constant0._Z41update_magnetic_fields_on_gpu_CPML_TEz_xnPfS_S_S_i:
	.zero		932


//--------------------- .nv.constant0._Z38capture_sampled_magnetic_fields_on_gpuPfS_S_PcPiS1_S_iii --------------------------
	.section	.nv.constant0._Z38capture_sampled_magnetic_fields_on_gpuPfS_S_PcPiS1_S_iii,"a",@progbits
	.sectionflags	@""
	.align	4
.nv.constant0._Z38capture_sampled_magnetic_fields_on_gpuPfS_S_PcPiS1_S_iii:
	.zero		964


//--------------------- .nv.constant0._Z38capture_sampled_electric_fields_on_gpuPfS_S_PcPiS1_S_iii --------------------------
	.section	.nv.constant0._Z38capture_sampled_electric_fields_on_gpuPfS_S_PcPiS1_S_iii,"a",@progbits
	.sectionflags	@""
	.align	4
.nv.constant0._Z38capture_sampled_electric_fields_on_gpuPfS_S_PcPiS1_S_iii:
	.zero		964


//--------------------- .nv.constant0._Z33update_electric_fields_on_gpu_TMzPfS_S_S_S_S_i --------------------------
	.section	.nv.constant0._Z33update_electric_fields_on_gpu_TMzPfS_S_S_S_S_i,"a",@progbits
	.sectionflags	@""
	.align	4
.nv.constant0._Z33update_electric_fields_on_gpu_TMzPfS_S_S_S_S_i:
	.zero		948


//--------------------- .nv.constant0._Z33update_electric_fields_on_gpu_TEzPfS_S_S_S_S_S_i --------------------------
	.section	.nv.constant0._Z33update_electric_fields_on_gpu_TEzPfS_S_S_S_S_S_i,"a",@progbits
	.sectionflags	@""
	.align	4
.nv.constant0._Z33update_electric_fields_on_gpu_TEzPfS_S_S_S_S_S_i:
	.zero		956


//--------------------- .nv.constant0._Z25update_impressed_J_on_gpuPfPiS_if --------------------------
	.section	.nv.constant0._Z25update_impressed_J_on_gpuPfPiS_if,"a",@progbits
	.sectionflags	@""
	.align	4
.nv.constant0._Z25update_impressed_J_on_gpuPfPiS_if:
	.zero		928


//--------------------- .nv.constant0._Z25update_impressed_M_on_gpuPfPiS_if --------------------------
	.section	.nv.constant0._Z25update_impressed_M_on_gpuPfPiS_if,"a",@progbits
	.sectionflags	@""
	.align	4
.nv.constant0._Z25update_impressed_M_on_gpuPfPiS_if:
	.zero		928


//--------------------- .nv.constant0._Z33update_magnetic_fields_on_gpu_TMzPfS_S_S_S_S_S_i --------------------------
	.section	.nv.constant0._Z33update_magnetic_fields_on_gpu_TMzPfS_S_S_S_S_S_i,"a",@progbits
	.sectionflags	@""
	.align	4
.nv.constant0._Z33update_magnetic_fields_on_gpu_TMzPfS_S_S_S_S_S_i:
	.zero		956


//--------------------- .nv.constant0._Z33update_magnetic_fields_on_gpu_TEzPfS_S_S_S_S_i --------------------------
	.section	.nv.constant0._Z33update_magnetic_fields_on_gpu_TEzPfS_S_S_S_S_i,"a",@progbits
	.sectionflags	@""
	.align	4
.nv.constant0._Z33update_magnetic_fields_on_gpu_TEzPfS_S_S_S_S_i:
	.zero		948


//--------------------- SYMBOLS --------------------------

	.type		.nv.reservedSmem.offset0,@object
	.size		.nv.reservedSmem.offset0,0x4
	.type		.nv.reservedSmem.cap,@object
	.size		.nv.reservedSmem.cap,0x4
